//
// Generated by NVIDIA NVVM Compiler
//
// Compiler Build ID: CL-36424714
// Cuda compilation tools, release 13.0, V13.0.88
// Based on NVVM 20.0.0
//

.version 9.0
.target sm_100
.address_size 64

	// .globl	_Z21crosslink_mesh_derivsPK6float2S1_PS_S2_PK5uint3S5_iPK6float3S8_ffPf

.visible .entry _Z21crosslink_mesh_derivsPK6float2S1_PS_S2_PK5uint3S5_iPK6float3S8_ffPf(
	.param .u64 .ptr .align 1 _Z21crosslink_mesh_derivsPK6float2S1_PS_S2_PK5uint3S5_iPK6float3S8_ffPf_param_0,
	.param .u64 .ptr .align 1 _Z21crosslink_mesh_derivsPK6float2S1_PS_S2_PK5uint3S5_iPK6float3S8_ffPf_param_1,
	.param .u64 .ptr .align 1 _Z21crosslink_mesh_derivsPK6float2S1_PS_S2_PK5uint3S5_iPK6float3S8_ffPf_param_2,
	.param .u64 .ptr .align 1 _Z21crosslink_mesh_derivsPK6float2S1_PS_S2_PK5uint3S5_iPK6float3S8_ffPf_param_3,
	.param .u64 .ptr .align 1 _Z21crosslink_mesh_derivsPK6float2S1_PS_S2_PK5uint3S5_iPK6float3S8_ffPf_param_4,
	.param .u64 .ptr .align 1 _Z21crosslink_mesh_derivsPK6float2S1_PS_S2_PK5uint3S5_iPK6float3S8_ffPf_param_5,
	.param .u32 _Z21crosslink_mesh_derivsPK6float2S1_PS_S2_PK5uint3S5_iPK6float3S8_ffPf_param_6,
	.param .u64 .ptr .align 1 _Z21crosslink_mesh_derivsPK6float2S1_PS_S2_PK5uint3S5_iPK6float3S8_ffPf_param_7,
	.param .u64 .ptr .align 1 _Z21crosslink_mesh_derivsPK6float2S1_PS_S2_PK5uint3S5_iPK6float3S8_ffPf_param_8,
	.param .f32 _Z21crosslink_mesh_derivsPK6float2S1_PS_S2_PK5uint3S5_iPK6float3S8_ffPf_param_9,
	.param .f32 _Z21crosslink_mesh_derivsPK6float2S1_PS_S2_PK5uint3S5_iPK6float3S8_ffPf_param_10,
	.param .u64 .ptr .align 1 _Z21crosslink_mesh_derivsPK6float2S1_PS_S2_PK5uint3S5_iPK6float3S8_ffPf_param_11
)
{
	.reg .pred 	%p<3>;
	.reg .b32 	%r<12>;
	.reg .b32 	%f<82>;
	.reg .b64 	%rd<52>;
	.reg .b64 	%fd<3>;

	ld.param.u64 	%rd2, [_Z21crosslink_mesh_derivsPK6float2S1_PS_S2_PK5uint3S5_iPK6float3S8_ffPf_param_1];
	ld.param.u64 	%rd4, [_Z21crosslink_mesh_derivsPK6float2S1_PS_S2_PK5uint3S5_iPK6float3S8_ffPf_param_3];
	ld.param.u64 	%rd5, [_Z21crosslink_mesh_derivsPK6float2S1_PS_S2_PK5uint3S5_iPK6float3S8_ffPf_param_4];
	ld.param.u64 	%rd6, [_Z21crosslink_mesh_derivsPK6float2S1_PS_S2_PK5uint3S5_iPK6float3S8_ffPf_param_5];
	ld.param.u32 	%r8, [_Z21crosslink_mesh_derivsPK6float2S1_PS_S2_PK5uint3S5_iPK6float3S8_ffPf_param_6];
	ld.param.u64 	%rd7, [_Z21crosslink_mesh_derivsPK6float2S1_PS_S2_PK5uint3S5_iPK6float3S8_ffPf_param_7];
	ld.param.u64 	%rd8, [_Z21crosslink_mesh_derivsPK6float2S1_PS_S2_PK5uint3S5_iPK6float3S8_ffPf_param_8];
	ld.param.f32 	%f15, [_Z21crosslink_mesh_derivsPK6float2S1_PS_S2_PK5uint3S5_iPK6float3S8_ffPf_param_9];
	ld.param.f32 	%f80, [_Z21crosslink_mesh_derivsPK6float2S1_PS_S2_PK5uint3S5_iPK6float3S8_ffPf_param_10];
	ld.param.u64 	%rd9, [_Z21crosslink_mesh_derivsPK6float2S1_PS_S2_PK5uint3S5_iPK6float3S8_ffPf_param_11];
	mov.u32 	%r9, %ntid.x;
	mov.u32 	%r10, %ctaid.x;
	mov.u32 	%r11, %tid.x;
	mad.lo.s32 	%r1, %r9, %r10, %r11;
	setp.ge.s32 	%p1, %r1, %r8;
	@%p1 bra 	$L__BB0_5;
	ld.param.u64 	%rd50, [_Z21crosslink_mesh_derivsPK6float2S1_PS_S2_PK5uint3S5_iPK6float3S8_ffPf_param_0];
	cvta.to.global.u64 	%rd10, %rd5;
	cvta.to.global.u64 	%rd11, %rd7;
	cvta.to.global.u64 	%rd12, %rd6;
	cvta.to.global.u64 	%rd13, %rd8;
	cvta.to.global.u64 	%rd14, %rd50;
	cvta.to.global.u64 	%rd15, %rd2;
	mul.wide.s32 	%rd16, %r1, 12;
	add.s64 	%rd17, %rd10, %rd16;
	ld.global.u32 	%r2, [%rd17];
	ld.global.u32 	%r3, [%rd17+4];
	ld.global.u32 	%r4, [%rd17+8];
	add.s64 	%rd18, %rd11, %rd16;
	ld.global.f32 	%f1, [%rd18];
	ld.global.f32 	%f2, [%rd18+4];
	ld.global.f32 	%f3, [%rd18+8];
	add.s64 	%rd19, %rd12, %rd16;
	ld.global.u32 	%r5, [%rd19];
	ld.global.u32 	%r6, [%rd19+4];
	ld.global.u32 	%r7, [%rd19+8];
	add.s64 	%rd20, %rd13, %rd16;
	ld.global.f32 	%f4, [%rd20];
	ld.global.f32 	%f5, [%rd20+4];
	ld.global.f32 	%f6, [%rd20+8];
	mul.wide.s32 	%rd21, %r2, 8;
	add.s64 	%rd22, %rd14, %rd21;
	ld.global.v2.f32 	{%f17, %f18}, [%rd22];
	mul.wide.s32 	%rd23, %r3, 8;
	add.s64 	%rd24, %rd14, %rd23;
	ld.global.v2.f32 	{%f19, %f20}, [%rd24];
	mul.f32 	%f21, %f2, %f19;
	fma.rn.f32 	%f22, %f1, %f17, %f21;
	mul.wide.s32 	%rd25, %r4, 8;
	add.s64 	%rd26, %rd14, %rd25;
	ld.global.v2.f32 	{%f23, %f24}, [%rd26];
	fma.rn.f32 	%f25, %f3, %f23, %f22;
	mul.f32 	%f26, %f2, %f20;
	fma.rn.f32 	%f27, %f1, %f18, %f26;
	fma.rn.f32 	%f28, %f3, %f24, %f27;
	mul.wide.s32 	%rd27, %r5, 8;
	add.s64 	%rd28, %rd15, %rd27;
	ld.global.v2.f32 	{%f29, %f30}, [%rd28];
	mul.wide.s32 	%rd29, %r6, 8;
	add.s64 	%rd30, %rd15, %rd29;
	ld.global.v2.f32 	{%f31, %f32}, [%rd30];
	mul.f32 	%f33, %f5, %f31;
	fma.rn.f32 	%f34, %f4, %f29, %f33;
	mul.wide.s32 	%rd31, %r7, 8;
	add.s64 	%rd32, %rd15, %rd31;
	ld.global.v2.f32 	{%f35, %f36}, [%rd32];
	fma.rn.f32 	%f37, %f6, %f35, %f34;
	mul.f32 	%f38, %f5, %f32;
	fma.rn.f32 	%f39, %f4, %f30, %f38;
	fma.rn.f32 	%f40, %f6, %f36, %f39;
	sub.f32 	%f7, %f25, %f37;
	sub.f32 	%f8, %f28, %f40;
	mul.f32 	%f41, %f8, %f8;
	fma.rn.f32 	%f42, %f7, %f7, %f41;
	cvt.f64.f32 	%fd1, %f42;
	add.f64 	%fd2, %fd1, 0d3F1A36E2EB1C432D;
	cvt.rn.f32.f64 	%f43, %fd2;
	sqrt.rn.f32 	%f9, %f43;
	abs.f32 	%f10, %f9;
	setp.gtu.f32 	%p2, %f10, %f80;
	@%p2 bra 	$L__BB0_3;
	mul.f32 	%f44, %f9, %f9;
	mul.f32 	%f81, %f44, 0f3F000000;
	mov.f32 	%f80, %f9;
	bra.uni 	$L__BB0_4;
$L__BB0_3:
	fma.rn.f32 	%f45, %f80, 0fBF000000, %f10;
	mul.f32 	%f81, %f80, %f45;
$L__BB0_4:
	ld.param.u64 	%rd51, [_Z21crosslink_mesh_derivsPK6float2S1_PS_S2_PK5uint3S5_iPK6float3S8_ffPf_param_2];
	cvta.to.global.u64 	%rd33, %rd4;
	cvta.to.global.u64 	%rd34, %rd51;
	div.rn.f32 	%f46, %f7, %f9;
	mul.f32 	%f47, %f46, %f80;
	div.rn.f32 	%f48, %f8, %f9;
	mul.f32 	%f49, %f48, %f80;
	mul.f32 	%f50, %f15, %f81;
	mul.f32 	%f51, %f15, %f47;
	mul.f32 	%f52, %f15, %f49;
	add.s64 	%rd36, %rd34, %rd21;
	mul.f32 	%f53, %f1, %f51;
	atom.global.add.f32 	%f54, [%rd36], %f53;
	add.s64 	%rd38, %rd34, %rd23;
	mul.f32 	%f55, %f2, %f51;
	atom.global.add.f32 	%f56, [%rd38], %f55;
	add.s64 	%rd40, %rd34, %rd25;
	mul.f32 	%f57, %f3, %f51;
	atom.global.add.f32 	%f58, [%rd40], %f57;
	mul.f32 	%f59, %f1, %f52;
	atom.global.add.f32 	%f60, [%rd36+4], %f59;
	mul.f32 	%f61, %f2, %f52;
	atom.global.add.f32 	%f62, [%rd38+4], %f61;
	mul.f32 	%f63, %f3, %f52;
	atom.global.add.f32 	%f64, [%rd40+4], %f63;
	mul.wide.s32 	%rd41, %r5, 8;
	add.s64 	%rd42, %rd33, %rd41;
	neg.f32 	%f65, %f4;
	mul.f32 	%f66, %f51, %f65;
	atom.global.add.f32 	%f67, [%rd42], %f66;
	mul.wide.s32 	%rd43, %r6, 8;
	add.s64 	%rd44, %rd33, %rd43;
	neg.f32 	%f68, %f5;
	mul.f32 	%f69, %f51, %f68;
	atom.global.add.f32 	%f70, [%rd44], %f69;
	mul.wide.s32 	%rd45, %r7, 8;
	add.s64 	%rd46, %rd33, %rd45;
	neg.f32 	%f71, %f6;
	mul.f32 	%f72, %f51, %f71;
	atom.global.add.f32 	%f73, [%rd46], %f72;
	mul.f32 	%f74, %f52, %f65;
	atom.global.add.f32 	%f75, [%rd42+4], %f74;
	mul.f32 	%f76, %f52, %f68;
	atom.global.add.f32 	%f77, [%rd44+4], %f76;
	mul.f32 	%f78, %f52, %f71;
	atom.global.add.f32 	%f79, [%rd46+4], %f78;
	cvta.to.global.u64 	%rd47, %rd9;
	mul.wide.s32 	%rd48, %r1, 4;
	add.s64 	%rd49, %rd47, %rd48;
	st.global.f32 	[%rd49], %f50;
$L__BB0_5:
	ret;

}
	// .globl	_Z20internal_mesh_derivsPK6float2PS_PK5uint2iPKfffPf
.visible .entry _Z20internal_mesh_derivsPK6float2PS_PK5uint2iPKfffPf(
	.param .u64 .ptr .align 1 _Z20internal_mesh_derivsPK6float2PS_PK5uint2iPKfffPf_param_0,
	.param .u64 .ptr .align 1 _Z20internal_mesh_derivsPK6float2PS_PK5uint2iPKfffPf_param_1,
	.param .u64 .ptr .align 1 _Z20internal_mesh_derivsPK6float2PS_PK5uint2iPKfffPf_param_2,
	.param .u32 _Z20internal_mesh_derivsPK6float2PS_PK5uint2iPKfffPf_param_3,
	.param .u64 .ptr .align 1 _Z20internal_mesh_derivsPK6float2PS_PK5uint2iPKfffPf_param_4,
	.param .f32 _Z20internal_mesh_derivsPK6float2PS_PK5uint2iPKfffPf_param_5,
	.param .f32 _Z20internal_mesh_derivsPK6float2PS_PK5uint2iPKfffPf_param_6,
	.param .u64 .ptr .align 1 _Z20internal_mesh_derivsPK6float2PS_PK5uint2iPKfffPf_param_7
)
{
	.reg .pred 	%p<3>;
	.reg .b32 	%r<8>;
	.reg .b32 	%f<37>;
	.reg .b64 	%rd<25>;
	.reg .b64 	%fd<3>;

	ld.param.u64 	%rd1, [_Z20internal_mesh_derivsPK6float2PS_PK5uint2iPKfffPf_param_0];
	ld.param.u64 	%rd2, [_Z20internal_mesh_derivsPK6float2PS_PK5uint2iPKfffPf_param_1];
	ld.param.u64 	%rd3, [_Z20internal_mesh_derivsPK6float2PS_PK5uint2iPKfffPf_param_2];
	ld.param.u32 	%r4, [_Z20internal_mesh_derivsPK6float2PS_PK5uint2iPKfffPf_param_3];
	ld.param.u64 	%rd4, [_Z20internal_mesh_derivsPK6float2PS_PK5uint2iPKfffPf_param_4];
	ld.param.f32 	%f9, [_Z20internal_mesh_derivsPK6float2PS_PK5uint2iPKfffPf_param_5];
	ld.param.f32 	%f10, [_Z20internal_mesh_derivsPK6float2PS_PK5uint2iPKfffPf_param_6];
	ld.param.u64 	%rd5, [_Z20internal_mesh_derivsPK6float2PS_PK5uint2iPKfffPf_param_7];
	mov.u32 	%r5, %ntid.x;
	mov.u32 	%r6, %ctaid.x;
	mov.u32 	%r7, %tid.x;
	mad.lo.s32 	%r1, %r5, %r6, %r7;
	setp.ge.s32 	%p1, %r1, %r4;
	@%p1 bra 	$L__BB1_5;
	cvta.to.global.u64 	%rd6, %rd3;
	cvta.to.global.u64 	%rd7, %rd1;
	cvta.to.global.u64 	%rd8, %rd4;
	mul.wide.s32 	%rd9, %r1, 8;
	add.s64 	%rd10, %rd6, %rd9;
	ld.global.v2.u32 	{%r2, %r3}, [%rd10];
	mul.wide.s32 	%rd11, %r2, 8;
	add.s64 	%rd12, %rd7, %rd11;
	ld.global.v2.f32 	{%f11, %f12}, [%rd12];
	mul.wide.s32 	%rd13, %r3, 8;
	add.s64 	%rd14, %rd7, %rd13;
	ld.global.v2.f32 	{%f13, %f14}, [%rd14];
	sub.f32 	%f15, %f11, %f13;
	sub.f32 	%f16, %f12, %f14;
	mul.f32 	%f17, %f16, %f16;
	fma.rn.f32 	%f18, %f15, %f15, %f17;
	cvt.f64.f32 	%fd1, %f18;
	add.f64 	%fd2, %fd1, 0d3F1A36E2EB1C432D;
	cvt.rn.f32.f64 	%f19, %fd2;
	sqrt.rn.f32 	%f20, %f19;
	div.rn.f32 	%f1, %f15, %f20;
	div.rn.f32 	%f2, %f16, %f20;
	mul.wide.s32 	%rd15, %r1, 4;
	add.s64 	%rd16, %rd8, %rd15;
	ld.global.f32 	%f21, [%rd16];
	sub.f32 	%f35, %f20, %f21;
	abs.f32 	%f4, %f35;
	setp.gtu.f32 	%p2, %f4, %f10;
	@%p2 bra 	$L__BB1_3;
	mul.f32 	%f22, %f35, %f35;
	mul.f32 	%f36, %f22, 0f3F000000;
	bra.uni 	$L__BB1_4;
$L__BB1_3:
	fma.rn.f32 	%f23, %f10, 0fBF000000, %f4;
	mul.f32 	%f36, %f10, %f23;
	mov.f32 	%f35, %f10;
$L__BB1_4:
	cvta.to.global.u64 	%rd17, %rd2;
	mul.f32 	%f24, %f1, %f35;
	mul.f32 	%f25, %f2, %f35;
	mul.f32 	%f26, %f9, %f36;
	mul.f32 	%f27, %f9, %f24;
	mul.f32 	%f28, %f9, %f25;
	add.s64 	%rd19, %rd17, %rd11;
	atom.global.add.f32 	%f29, [%rd19], %f27;
	atom.global.add.f32 	%f30, [%rd19+4], %f28;
	add.s64 	%rd21, %rd17, %rd13;
	neg.f32 	%f31, %f27;
	atom.global.add.f32 	%f32, [%rd21], %f31;
	neg.f32 	%f33, %f28;
	atom.global.add.f32 	%f34, [%rd21+4], %f33;
	cvta.to.global.u64 	%rd22, %rd5;
	add.s64 	%rd24, %rd22, %rd15;
	st.global.f32 	[%rd24], %f26;
$L__BB1_5:
	ret;

}
	// .globl	_Z16area_mesh_derivsPK6float2PS_PK5uint3iPKffPf
.visible .entry _Z16area_mesh_derivsPK6float2PS_PK5uint3iPKffPf(
	.param .u64 .ptr .align 1 _Z16area_mesh_derivsPK6float2PS_PK5uint3iPKffPf_param_0,
	.param .u64 .ptr .align 1 _Z16area_mesh_derivsPK6float2PS_PK5uint3iPKffPf_param_1,
	.param .u64 .ptr .align 1 _Z16area_mesh_derivsPK6float2PS_PK5uint3iPKffPf_param_2,
	.param .u32 _Z16area_mesh_derivsPK6float2PS_PK5uint3iPKffPf_param_3,
	.param .u64 .ptr .align 1 _Z16area_mesh_derivsPK6float2PS_PK5uint3iPKffPf_param_4,
	.param .f32 _Z16area_mesh_derivsPK6float2PS_PK5uint3iPKffPf_param_5,
	.param .u64 .ptr .align 1 _Z16area_mesh_derivsPK6float2PS_PK5uint3iPKffPf_param_6
)
{
	.reg .pred 	%p<3>;
	.reg .b32 	%r<9>;
	.reg .b32 	%f<47>;
	.reg .b64 	%rd<29>;
	.reg .b64 	%fd<18>;

	ld.param.u64 	%rd1, [_Z16area_mesh_derivsPK6float2PS_PK5uint3iPKffPf_param_0];
	ld.param.u64 	%rd2, [_Z16area_mesh_derivsPK6float2PS_PK5uint3iPKffPf_param_1];
	ld.param.u64 	%rd3, [_Z16area_mesh_derivsPK6float2PS_PK5uint3iPKffPf_param_2];
	ld.param.u32 	%r5, [_Z16area_mesh_derivsPK6float2PS_PK5uint3iPKffPf_param_3];
	ld.param.u64 	%rd4, [_Z16area_mesh_derivsPK6float2PS_PK5uint3iPKffPf_param_4];
	ld.param.f32 	%f9, [_Z16area_mesh_derivsPK6float2PS_PK5uint3iPKffPf_param_5];
	ld.param.u64 	%rd5, [_Z16area_mesh_derivsPK6float2PS_PK5uint3iPKffPf_param_6];
	mov.u32 	%r6, %ntid.x;
	mov.u32 	%r7, %ctaid.x;
	mov.u32 	%r8, %tid.x;
	mad.lo.s32 	%r1, %r6, %r7, %r8;
	setp.ge.s32 	%p1, %r1, %r5;
	@%p1 bra 	$L__BB2_4;
	cvta.to.global.u64 	%rd6, %rd3;
	cvta.to.global.u64 	%rd7, %rd1;
	cvta.to.global.u64 	%rd8, %rd4;
	mul.wide.s32 	%rd9, %r1, 12;
	add.s64 	%rd10, %rd6, %rd9;
	ld.global.u32 	%r2, [%rd10];
	ld.global.u32 	%r3, [%rd10+4];
	ld.global.u32 	%r4, [%rd10+8];
	mul.wide.s32 	%rd11, %r3, 8;
	add.s64 	%rd12, %rd7, %rd11;
	ld.global.v2.f32 	{%f11, %f12}, [%rd12];
	mul.wide.s32 	%rd13, %r2, 8;
	add.s64 	%rd14, %rd7, %rd13;
	ld.global.v2.f32 	{%f13, %f14}, [%rd14];
	sub.f32 	%f1, %f11, %f13;
	sub.f32 	%f2, %f12, %f14;
	mul.wide.s32 	%rd15, %r4, 8;
	add.s64 	%rd16, %rd7, %rd15;
	ld.global.v2.f32 	{%f15, %f16}, [%rd16];
	sub.f32 	%f3, %f15, %f13;
	sub.f32 	%f4, %f16, %f14;
	mul.f32 	%f17, %f2, %f3;
	mul.f32 	%f18, %f1, %f4;
	sub.f32 	%f19, %f17, %f18;
	mul.f32 	%f5, %f19, 0f3F000000;
	mul.wide.s32 	%rd17, %r1, 4;
	add.s64 	%rd18, %rd8, %rd17;
	ld.global.f32 	%f6, [%rd18];
	mul.f32 	%f20, %f6, %f5;
	setp.le.f32 	%p2, %f20, 0f00000000;
	mov.f64 	%fd17, 0d0000000000000000;
	mov.f32 	%f46, 0fFFFFFFFF;
	@%p2 bra 	$L__BB2_3;
	sub.f32 	%f21, %f5, %f6;
	div.rn.f32 	%f22, %f21, %f5;
	mul.f32 	%f23, %f22, %f22;
	mul.f32 	%f46, %f9, %f23;
	add.f32 	%f24, %f9, %f9;
	mul.f32 	%f25, %f24, %f6;
	mul.f32 	%f26, %f25, %f21;
	mul.f32 	%f27, %f5, %f5;
	mul.f32 	%f28, %f5, %f27;
	div.rn.f32 	%f29, %f26, %f28;
	cvt.f64.f32 	%fd4, %f29;
	mul.f64 	%fd17, %fd4, 0d3FE0000000000000;
$L__BB2_3:
	cvta.to.global.u64 	%rd19, %rd2;
	add.s64 	%rd21, %rd19, %rd11;
	neg.f32 	%f30, %f4;
	cvt.f64.f32 	%fd5, %f30;
	mul.f64 	%fd6, %fd17, %fd5;
	cvt.rn.f32.f64 	%f31, %fd6;
	atom.global.add.f32 	%f32, [%rd21], %f31;
	cvt.f64.f32 	%fd7, %f3;
	mul.f64 	%fd8, %fd17, %fd7;
	cvt.rn.f32.f64 	%f33, %fd8;
	atom.global.add.f32 	%f34, [%rd21+4], %f33;
	add.s64 	%rd23, %rd19, %rd15;
	cvt.f64.f32 	%fd9, %f2;
	mul.f64 	%fd10, %fd17, %fd9;
	cvt.rn.f32.f64 	%f35, %fd10;
	atom.global.add.f32 	%f36, [%rd23], %f35;
	neg.f32 	%f37, %f1;
	cvt.f64.f32 	%fd11, %f37;
	mul.f64 	%fd12, %fd17, %fd11;
	cvt.rn.f32.f64 	%f38, %fd12;
	atom.global.add.f32 	%f39, [%rd23+4], %f38;
	add.s64 	%rd25, %rd19, %rd13;
	sub.f32 	%f40, %f4, %f2;
	cvt.f64.f32 	%fd13, %f40;
	mul.f64 	%fd14, %fd17, %fd13;
	cvt.rn.f32.f64 	%f41, %fd14;
	atom.global.add.f32 	%f42, [%rd25], %f41;
	sub.f32 	%f43, %f1, %f3;
	cvt.f64.f32 	%fd15, %f43;
	mul.f64 	%fd16, %fd17, %fd15;
	cvt.rn.f32.f64 	%f44, %fd16;
	atom.global.add.f32 	%f45, [%rd25+4], %f44;
	cvta.to.global.u64 	%rd26, %rd5;
	add.s64 	%rd28, %rd26, %rd17;
	st.global.f32 	[%rd28], %f46;
$L__BB2_4:
	ret;

}
	// .globl	_Z30update_mesh_and_momentum_gradsP6float2iPKS_S0_ff
.visible .entry _Z30update_mesh_and_momentum_gradsP6float2iPKS_S0_ff(
	.param .u64 .ptr .align 1 _Z30update_mesh_and_momentum_gradsP6float2iPKS_S0_ff_param_0,
	.param .u32 _Z30update_mesh_and_momentum_gradsP6float2iPKS_S0_ff_param_1,
	.param .u64 .ptr .align 1 _Z30update_mesh_and_momentum_gradsP6float2iPKS_S0_ff_param_2,
	.param .u64 .ptr .align 1 _Z30update_mesh_and_momentum_gradsP6float2iPKS_S0_ff_param_3,
	.param .f32 _Z30update_mesh_and_momentum_gradsP6float2iPKS_S0_ff_param_4,
	.param .f32 _Z30update_mesh_and_momentum_gradsP6float2iPKS_S0_ff_param_5
)
{
	.reg .pred 	%p<2>;
	.reg .b32 	%r<6>;
	.reg .b32 	%f<15>;
	.reg .b64 	%rd<11>;

	ld.param.u64 	%rd1, [_Z30update_mesh_and_momentum_gradsP6float2iPKS_S0_ff_param_0];
	ld.param.u32 	%r2, [_Z30update_mesh_and_momentum_gradsP6float2iPKS_S0_ff_param_1];
	ld.param.u64 	%rd2, [_Z30update_mesh_and_momentum_gradsP6float2iPKS_S0_ff_param_2];
	ld.param.u64 	%rd3, [_Z30update_mesh_and_momentum_gradsP6float2iPKS_S0_ff_param_3];
	ld.param.f32 	%f1, [_Z30update_mesh_and_momentum_gradsP6float2iPKS_S0_ff_param_4];
	ld.param.f32 	%f2, [_Z30update_mesh_and_momentum_gradsP6float2iPKS_S0_ff_param_5];
	mov.u32 	%r3, %ntid.x;
	mov.u32 	%r4, %ctaid.x;
	mov.u32 	%r5, %tid.x;
	mad.lo.s32 	%r1, %r3, %r4, %r5;
	setp.ge.s32 	%p1, %r1, %r2;
	@%p1 bra 	$L__BB3_2;
	cvta.to.global.u64 	%rd4, %rd2;
	cvta.to.global.u64 	%rd5, %rd3;
	cvta.to.global.u64 	%rd6, %rd1;
	mul.wide.s32 	%rd7, %r1, 8;
	add.s64 	%rd8, %rd4, %rd7;
	ld.global.v2.f32 	{%f3, %f4}, [%rd8];
	add.s64 	%rd9, %rd5, %rd7;
	ld.global.v2.f32 	{%f5, %f6}, [%rd9];
	fma.rn.f32 	%f7, %f1, %f5, %f3;
	fma.rn.f32 	%f8, %f1, %f6, %f4;
	st.global.v2.f32 	[%rd9], {%f7, %f8};
	mul.f32 	%f9, %f2, %f7;
	add.s64 	%rd10, %rd6, %rd7;
	ld.global.v2.f32 	{%f10, %f11}, [%rd10];
	sub.f32 	%f12, %f10, %f9;
	mul.f32 	%f13, %f2, %f8;
	sub.f32 	%f14, %f11, %f13;
	st.global.v2.f32 	[%rd10], {%f12, %f14};
$L__BB3_2:
	ret;

}


// ===== COMPILED SASS (sm_100) =====

	.target	sm_100

	.elftype	@"ET_EXEC"


//--------------------- .note.nv.tkinfo           --------------------------
	.section	.note.nv.tkinfo,"",@"SHT_NOTE"
	.sectionflags	@"SHF_NOTE_NV_TKINFO"
	.tkinfo
        /*0018*/ 	.word	0x00000002
        /*0030*/ 	.string	""
        /*0030*/ 	.string	"ptxas"
        /*0030*/ 	.string	"Cuda compilation tools, release 13.0, V13.0.88"
        /*0030*/ 	.string	"Build cuda_13.0.r13.0/compiler.36424714_0"
        /*0030*/ 	.string	"-arch sm_100 -m 64 "



//--------------------- .note.nv.cuinfo           --------------------------
	.section	.note.nv.cuinfo,"",@"SHT_NOTE"
	.sectionflags	@"SHF_NOTE_NV_CUINFO"
        /*0018*/ 	.short	0x0002
        /*001a*/ 	.short	0x0064
        /*001c*/ 	.short	0x0082
	.zero		2


//--------------------- .nv.info                  --------------------------
	.section	.nv.info,"",@"SHT_CUDA_INFO"
	.align	4


	//----- nvinfo : EIATTR_REGCOUNT
	.align		4
        /*0000*/ 	.byte	0x04, 0x2f
        /*0002*/ 	.short	(.L_1 - .L_0)
	.align		4
.L_0:
        /*0004*/ 	.word	index@(_Z21crosslink_mesh_derivsPK6float2S1_PS_S2_PK5uint3S5_iPK6float3S8_ffPf)
        /*0008*/ 	.word	0x00000020


	//----- nvinfo : EIATTR_FRAME_SIZE
	.align		4
.L_1:
        /*000c*/ 	.byte	0x04, 0x11
        /*000e*/ 	.short	(.L_3 - .L_2)
	.align		4
.L_2:
        /*0010*/ 	.word	index@($__internal_4_$__cuda_sm3x_div_rn_noftz_f32_slowpath)
        /*0014*/ 	.word	0x00000000


	//----- nvinfo : EIATTR_FRAME_SIZE
	.align		4
.L_3:
        /*0018*/ 	.byte	0x04, 0x11
        /*001a*/ 	.short	(.L_5 - .L_4)
	.align		4
.L_4:
        /*001c*/ 	.word	index@($__internal_3_$__cuda_sm20_sqrt_rn_f32_slowpath)
        /*0020*/ 	.word	0x00000000


	//----- nvinfo : EIATTR_FRAME_SIZE
	.align		4
.L_5:
        /*0024*/ 	.byte	0x04, 0x11
        /*0026*/ 	.short	(.L_7 - .L_6)
	.align		4
.L_6:
        /*0028*/ 	.word	index@(_Z21crosslink_mesh_derivsPK6float2S1_PS_S2_PK5uint3S5_iPK6float3S8_ffPf)
        /*002c*/ 	.word	0x00000000


	//----- nvinfo : EIATTR_REGCOUNT
	.align		4
.L_7:
        /*0030*/ 	.byte	0x04, 0x2f
        /*0032*/ 	.short	(.L_9 - .L_8)
	.align		4
.L_8:
        /*0034*/ 	.word	index@(_Z20internal_mesh_derivsPK6float2PS_PK5uint2iPKfffPf)
        /*0038*/ 	.word	0x00000016


	//----- nvinfo : EIATTR_FRAME_SIZE
	.align		4
.L_9:
        /*003c*/ 	.byte	0x04, 0x11
        /*003e*/ 	.short	(.L_11 - .L_10)
	.align		4
.L_10:
        /*0040*/ 	.word	index@($__internal_2_$__cuda_sm3x_div_rn_noftz_f32_slowpath)
        /*0044*/ 	.word	0x00000000


	//----- nvinfo : EIATTR_FRAME_SIZE
	.align		4
.L_11:
        /*0048*/ 	.byte	0x04, 0x11
        /*004a*/ 	.short	(.L_13 - .L_12)
	.align		4
.L_12:
        /*004c*/ 	.word	index@($__internal_1_$__cuda_sm20_sqrt_rn_f32_slowpath)
        /*0050*/ 	.word	0x00000000


	//----- nvinfo : EIATTR_FRAME_SIZE
	.align		4
.L_13:
        /*0054*/ 	.byte	0x04, 0x11
        /*0056*/ 	.short	(.L_15 - .L_14)
	.align		4
.L_14:
        /*0058*/ 	.word	index@(_Z20internal_mesh_derivsPK6float2PS_PK5uint2iPKfffPf)
        /*005c*/ 	.word	0x00000000


	//----- nvinfo : EIATTR_REGCOUNT
	.align		4
.L_15:
        /*0060*/ 	.byte	0x04, 0x2f
        /*0062*/ 	.short	(.L_17 - .L_16)
	.align		4
.L_16:
        /*0064*/ 	.word	index@(_Z16area_mesh_derivsPK6float2PS_PK5uint3iPKffPf)
        /*0068*/ 	.word	0x0000001e


	//----- nvinfo : EIATTR_FRAME_SIZE
	.align		4
.L_17:
        /*006c*/ 	.byte	0x04, 0x11
        /*006e*/ 	.short	(.L_19 - .L_18)
	.align		4
.L_18:
        /*0070*/ 	.word	index@($__internal_0_$__cuda_sm3x_div_rn_noftz_f32_slowpath)
        /*0074*/ 	.word	0x00000000


	//----- nvinfo : EIATTR_FRAME_SIZE
	.align		4
.L_19:
        /*0078*/ 	.byte	0x04, 0x11
        /*007a*/ 	.short	(.L_21 - .L_20)
	.align		4
.L_20:
        /*007c*/ 	.word	index@(_Z16area_mesh_derivsPK6float2PS_PK5uint3iPKffPf)
        /*0080*/ 	.word	0x00000000


	//----- nvinfo : EIATTR_REGCOUNT
	.align		4
.L_21:
        /*0084*/ 	.byte	0x04, 0x2f
        /*0086*/ 	.short	(.L_23 - .L_22)
	.align		4
.L_22:
        /*0088*/ 	.word	index@(_Z30update_mesh_and_momentum_gradsP6float2iPKS_S0_ff)
        /*008c*/ 	.word	0x0000000e


	//----- nvinfo : EIATTR_FRAME_SIZE
	.align		4
.L_23:
        /*0090*/ 	.byte	0x04, 0x11
        /*0092*/ 	.short	(.L_25 - .L_24)
	.align		4
.L_24:
        /*0094*/ 	.word	index@(_Z30update_mesh_and_momentum_gradsP6float2iPKS_S0_ff)
        /*0098*/ 	.word	0x00000000


	//----- nvinfo : EIATTR_MIN_STACK_SIZE
	.align		4
.L_25:
        /*009c*/ 	.byte	0x04, 0x12
        /*009e*/ 	.short	(.L_27 - .L_26)
	.align		4
.L_26:
        /*00a0*/ 	.word	index@(_Z30update_mesh_and_momentum_gradsP6float2iPKS_S0_ff)
        /*00a4*/ 	.word	0x00000000


	//----- nvinfo : EIATTR_MIN_STACK_SIZE
	.align		4
.L_27:
        /*00a8*/ 	.byte	0x04, 0x12
        /*00aa*/ 	.short	(.L_29 - .L_28)
	.align		4
.L_28:
        /*00ac*/ 	.word	index@(_Z16area_mesh_derivsPK6float2PS_PK5uint3iPKffPf)
        /*00b0*/ 	.word	0x00000000


	//----- nvinfo : EIATTR_MIN_STACK_SIZE
	.align		4
.L_29:
        /*00b4*/ 	.byte	0x04, 0x12
        /*00b6*/ 	.short	(.L_31 - .L_30)
	.align		4
.L_30:
        /*00b8*/ 	.word	index@(_Z20internal_mesh_derivsPK6float2PS_PK5uint2iPKfffPf)
        /*00bc*/ 	.word	0x00000000


	//----- nvinfo : EIATTR_MIN_STACK_SIZE
	.align		4
.L_31:
        /*00c0*/ 	.byte	0x04, 0x12
        /*00c2*/ 	.short	(.L_33 - .L_32)
	.align		4
.L_32:
        /*00c4*/ 	.word	index@(_Z21crosslink_mesh_derivsPK6float2S1_PS_S2_PK5uint3S5_iPK6float3S8_ffPf)
        /*00c8*/ 	.word	0x00000000
.L_33:


//--------------------- .nv.compat                --------------------------
	.section	.nv.compat,"",@"SHT_CUDA_COMPAT_INFO"
	.align	4
        /*0000*/ 	.byte	0x02, 0x09, 0x00, 0x00, 0x02, 0x02, 0x01, 0x00, 0x02, 0x05, 0x05, 0x00, 0x03, 0x07, 0x01, 0x01
        /*0010*/ 	.byte	0x02, 0x03, 0x00, 0x00, 0x02, 0x06, 0x01, 0x00, 0x04, 0x0b, 0x08, 0x00, 0x01, 0x00, 0x00, 0x00
        /*0020*/ 	.byte	0x00, 0x00, 0x00, 0x00


//--------------------- .nv.info._Z30update_mesh_and_momentum_gradsP6float2iPKS_S0_ff --------------------------
	.section	.nv.info._Z30update_mesh_and_momentum_gradsP6float2iPKS_S0_ff,"",@"SHT_CUDA_INFO"
	.sectionflags	@""
	.align	4


	//----- nvinfo : EIATTR_CUDA_API_VERSION
	.align		4
        /*0000*/ 	.byte	0x04, 0x37
        /*0002*/ 	.short	(.L_35 - .L_34)
.L_34:
        /*0004*/ 	.word	0x00000082


	//----- nvinfo : EIATTR_KPARAM_INFO
	.align		4
.L_35:
        /*0008*/ 	.byte	0x04, 0x17
        /*000a*/ 	.short	(.L_37 - .L_36)
.L_36:
        /*000c*/ 	.word	0x00000000
        /*0010*/ 	.short	0x0005
        /*0012*/ 	.short	0x0024
        /*0014*/ 	.byte	0x00, 0xf0, 0x11, 0x00


	//----- nvinfo : EIATTR_KPARAM_INFO
	.align		4
.L_37:
        /*0018*/ 	.byte	0x04, 0x17
        /*001a*/ 	.short	(.L_39 - .L_38)
.L_38:
        /*001c*/ 	.word	0x00000000
        /*0020*/ 	.short	0x0004
        /*0022*/ 	.short	0x0020
        /*0024*/ 	.byte	0x00, 0xf0, 0x11, 0x00


	//----- nvinfo : EIATTR_KPARAM_INFO
	.align		4
.L_39:
        /*0028*/ 	.byte	0x04, 0x17
        /*002a*/ 	.short	(.L_41 - .L_40)
.L_40:
        /*002c*/ 	.word	0x00000000
        /*0030*/ 	.short	0x0003
        /*0032*/ 	.short	0x0018
        /*0034*/ 	.byte	0x00, 0xf5, 0x21, 0x00


	//----- nvinfo : EIATTR_KPARAM_INFO
	.align		4
.L_41:
        /*0038*/ 	.byte	0x04, 0x17
        /*003a*/ 	.short	(.L_43 - .L_42)
.L_42:
        /*003c*/ 	.word	0x00000000
        /*0040*/ 	.short	0x0002
        /*0042*/ 	.short	0x0010
        /*0044*/ 	.byte	0x00, 0xf5, 0x21, 0x00


	//----- nvinfo : EIATTR_KPARAM_INFO
	.align		4
.L_43:
        /*0048*/ 	.byte	0x04, 0x17
        /*004a*/ 	.short	(.L_45 - .L_44)
.L_44:
        /*004c*/ 	.word	0x00000000
        /*0050*/ 	.short	0x0001
        /*0052*/ 	.short	0x0008
        /*0054*/ 	.byte	0x00, 0xf0, 0x11, 0x00


	//----- nvinfo : EIATTR_KPARAM_INFO
	.align		4
.L_45:
        /*0058*/ 	.byte	0x04, 0x17
        /*005a*/ 	.short	(.L_47 - .L_46)
.L_46:
        /*005c*/ 	.word	0x00000000
        /*0060*/ 	.short	0x0000
        /*0062*/ 	.short	0x0000
        /*0064*/ 	.byte	0x00, 0xf5, 0x21, 0x00


	//----- nvinfo : EIATTR_SPARSE_MMA_MASK
	.align		4
.L_47:
        /*0068*/ 	.byte	0x03, 0x50
        /*006a*/ 	.short	0x0000


	//----- nvinfo : EIATTR_MAXREG_COUNT
	.align		4
        /*006c*/ 	.byte	0x03, 0x1b
        /*006e*/ 	.short	0x00ff


	//----- nvinfo : EIATTR_MERCURY_ISA_VERSION
	.align		4
        /*0070*/ 	.byte	0x03, 0x5f
        /*0072*/ 	.short	0x0101


	//----- nvinfo : EIATTR_VRC_CTA_INIT_COUNT
	.align		4
        /*0074*/ 	.byte	0x02, 0x4a
	.zero		1
	.zero		1


	//----- nvinfo : EIATTR_EXIT_INSTR_OFFSETS
	.align		4
        /*0078*/ 	.byte	0x04, 0x1c
        /*007a*/ 	.short	(.L_49 - .L_48)


	//   ....[0]....
.L_48:
        /*007c*/ 	.word	0x00000070


	//   ....[1]....
        /*0080*/ 	.word	0x00000190


	//----- nvinfo : EIATTR_CBANK_PARAM_SIZE
	.align		4
.L_49:
        /*0084*/ 	.byte	0x03, 0x19
        /*0086*/ 	.short	0x0028


	//----- nvinfo : EIATTR_PARAM_CBANK
	.align		4
        /*0088*/ 	.byte	0x04, 0x0a
        /*008a*/ 	.short	(.L_51 - .L_50)
	.align		4
.L_50:
        /*008c*/ 	.word	index@(.nv.constant0._Z30update_mesh_and_momentum_gradsP6float2iPKS_S0_ff)
        /*0090*/ 	.short	0x0380
        /*0092*/ 	.short	0x0028


	//----- nvinfo : EIATTR_SW_WAR
	.align		4
.L_51:
        /*0094*/ 	.byte	0x04, 0x36
        /*0096*/ 	.short	(.L_53 - .L_52)
.L_52:
        /*0098*/ 	.word	0x00000008
.L_53:


//--------------------- .nv.info._Z16area_mesh_derivsPK6float2PS_PK5uint3iPKffPf --------------------------
	.section	.nv.info._Z16area_mesh_derivsPK6float2PS_PK5uint3iPKffPf,"",@"SHT_CUDA_INFO"
	.sectionflags	@""
	.align	4


	//----- nvinfo : EIATTR_CUDA_API_VERSION
	.align		4
        /*0000*/ 	.byte	0x04, 0x37
        /*0002*/ 	.short	(.L_55 - .L_54)
.L_54:
        /*0004*/ 	.word	0x00000082


	//----- nvinfo : EIATTR_KPARAM_INFO
	.align		4
.L_55:
        /*0008*/ 	.byte	0x04, 0x17
        /*000a*/ 	.short	(.L_57 - .L_56)
.L_56:
        /*000c*/ 	.word	0x00000000
        /*0010*/ 	.short	0x0006
        /*0012*/ 	.short	0x0030
        /*0014*/ 	.byte	0x00, 0xf5, 0x21, 0x00


	//----- nvinfo : EIATTR_KPARAM_INFO
	.align		4
.L_57:
        /*0018*/ 	.byte	0x04, 0x17
        /*001a*/ 	.short	(.L_59 - .L_58)
.L_58:
        /*001c*/ 	.word	0x00000000
        /*0020*/ 	.short	0x0005
        /*0022*/ 	.short	0x0028
        /*0024*/ 	.byte	0x00, 0xf0, 0x11, 0x00


	//----- nvinfo : EIATTR_KPARAM_INFO
	.align		4
.L_59:
        /*0028*/ 	.byte	0x04, 0x17
        /*002a*/ 	.short	(.L_61 - .L_60)
.L_60:
        /*002c*/ 	.word	0x00000000
        /*0030*/ 	.short	0x0004
        /*0032*/ 	.short	0x0020
        /*0034*/ 	.byte	0x00, 0xf5, 0x21, 0x00


	//----- nvinfo : EIATTR_KPARAM_INFO
	.align		4
.L_61:
        /*0038*/ 	.byte	0x04, 0x17
        /*003a*/ 	.short	(.L_63 - .L_62)
.L_62:
        /*003c*/ 	.word	0x00000000
        /*0040*/ 	.short	0x0003
        /*0042*/ 	.short	0x0018
        /*0044*/ 	.byte	0x00, 0xf0, 0x11, 0x00


	//----- nvinfo : EIATTR_KPARAM_INFO
	.align		4
.L_63:
        /*0048*/ 	.byte	0x04, 0x17
        /*004a*/ 	.short	(.L_65 - .L_64)
.L_64:
        /*004c*/ 	.word	0x00000000
        /*0050*/ 	.short	0x0002
        /*0052*/ 	.short	0x0010
        /*0054*/ 	.byte	0x00, 0xf5, 0x21, 0x00


	//----- nvinfo : EIATTR_KPARAM_INFO
	.align		4
.L_65:
        /*0058*/ 	.byte	0x04, 0x17
        /*005a*/ 	.short	(.L_67 - .L_66)
.L_66:
        /*005c*/ 	.word	0x00000000
        /*0060*/ 	.short	0x0001
        /*0062*/ 	.short	0x0008
        /*0064*/ 	.byte	0x00, 0xf5, 0x21, 0x00


	//----- nvinfo : EIATTR_KPARAM_INFO
	.align		4
.L_67:
        /*0068*/ 	.byte	0x04, 0x17
        /*006a*/ 	.short	(.L_69 - .L_68)
.L_68:
        /*006c*/ 	.word	0x00000000
        /*0070*/ 	.short	0x0000
        /*0072*/ 	.short	0x0000
        /*0074*/ 	.byte	0x00, 0xf5, 0x21, 0x00


	//----- nvinfo : EIATTR_SPARSE_MMA_MASK
	.align		4
.L_69:
        /*0078*/ 	.byte	0x03, 0x50
        /*007a*/ 	.short	0x0000


	//----- nvinfo : EIATTR_MAXREG_COUNT
	.align		4
        /*007c*/ 	.byte	0x03, 0x1b
        /*007e*/ 	.short	0x00ff


	//----- nvinfo : EIATTR_MERCURY_ISA_VERSION
	.align		4
        /*0080*/ 	.byte	0x03, 0x5f
        /*0082*/ 	.short	0x0101


	//----- nvinfo : EIATTR_VRC_CTA_INIT_COUNT
	.align		4
        /*0084*/ 	.byte	0x02, 0x4a
	.zero		1
	.zero		1


	//----- nvinfo : EIATTR_EXIT_INSTR_OFFSETS
	.align		4
        /*0088*/ 	.byte	0x04, 0x1c
        /*008a*/ 	.short	(.L_71 - .L_70)


	//   ....[0]....
.L_70:
        /*008c*/ 	.word	0x00000070


	//   ....[1]....
        /*0090*/ 	.word	0x000006d0


	//----- nvinfo : EIATTR_CRS_STACK_SIZE
	.align		4
.L_71:
        /*0094*/ 	.byte	0x04, 0x1e
        /*0096*/ 	.short	(.L_73 - .L_72)
.L_72:
        /*0098*/ 	.word	0x00000000


	//----- nvinfo : EIATTR_CBANK_PARAM_SIZE
	.align		4
.L_73:
        /*009c*/ 	.byte	0x03, 0x19
        /*009e*/ 	.short	0x0038


	//----- nvinfo : EIATTR_PARAM_CBANK
	.align		4
        /*00a0*/ 	.byte	0x04, 0x0a
        /*00a2*/ 	.short	(.L_75 - .L_74)
	.align		4
.L_74:
        /*00a4*/ 	.word	index@(.nv.constant0._Z16area_mesh_derivsPK6float2PS_PK5uint3iPKffPf)
        /*00a8*/ 	.short	0x0380
        /*00aa*/ 	.short	0x0038


	//----- nvinfo : EIATTR_SW_WAR
	.align		4
.L_75:
        /*00ac*/ 	.byte	0x04, 0x36
        /*00ae*/ 	.short	(.L_77 - .L_76)
.L_76:
        /*00b0*/ 	.word	0x00000008
.L_77:


//--------------------- .nv.info._Z20internal_mesh_derivsPK6float2PS_PK5uint2iPKfffPf --------------------------
	.section	.nv.info._Z20internal_mesh_derivsPK6float2PS_PK5uint2iPKfffPf,"",@"SHT_CUDA_INFO"
	.sectionflags	@""
	.align	4


	//----- nvinfo : EIATTR_CUDA_API_VERSION
	.align		4
        /*0000*/ 	.byte	0x04, 0x37
        /*0002*/ 	.short	(.L_79 - .L_78)
.L_78:
        /*0004*/ 	.word	0x00000082


	//----- nvinfo : EIATTR_KPARAM_INFO
	.align		4
.L_79:
        /*0008*/ 	.byte	0x04, 0x17
        /*000a*/ 	.short	(.L_81 - .L_80)
.L_80:
        /*000c*/ 	.word	0x00000000
        /*0010*/ 	.short	0x0007
        /*0012*/ 	.short	0x0030
        /*0014*/ 	.byte	0x00, 0xf5, 0x21, 0x00


	//----- nvinfo : EIATTR_KPARAM_INFO
	.align		4
.L_81:
        /*0018*/ 	.byte	0x04, 0x17
        /*001a*/ 	.short	(.L_83 - .L_82)
.L_82:
        /*001c*/ 	.word	0x00000000
        /*0020*/ 	.short	0x0006
        /*0022*/ 	.short	0x002c
        /*0024*/ 	.byte	0x00, 0xf0, 0x11, 0x00


	//----- nvinfo : EIATTR_KPARAM_INFO
	.align		4
.L_83:
        /*0028*/ 	.byte	0x04, 0x17
        /*002a*/ 	.short	(.L_85 - .L_84)
.L_84:
        /*002c*/ 	.word	0x00000000
        /*0030*/ 	.short	0x0005
        /*0032*/ 	.short	0x0028
        /*0034*/ 	.byte	0x00, 0xf0, 0x11, 0x00


	//----- nvinfo : EIATTR_KPARAM_INFO
	.align		4
.L_85:
        /*0038*/ 	.byte	0x04, 0x17
        /*003a*/ 	.short	(.L_87 - .L_86)
.L_86:
        /*003c*/ 	.word	0x00000000
        /*0040*/ 	.short	0x0004
        /*0042*/ 	.short	0x0020
        /*0044*/ 	.byte	0x00, 0xf5, 0x21, 0x00


	//----- nvinfo : EIATTR_KPARAM_INFO
	.align		4
.L_87:
        /*0048*/ 	.byte	0x04, 0x17
        /*004a*/ 	.short	(.L_89 - .L_88)
.L_88:
        /*004c*/ 	.word	0x00000000
        /*0050*/ 	.short	0x0003
        /*0052*/ 	.short	0x0018
        /*0054*/ 	.byte	0x00, 0xf0, 0x11, 0x00


	//----- nvinfo : EIATTR_KPARAM_INFO
	.align		4
.L_89:
        /*0058*/ 	.byte	0x04, 0x17
        /*005a*/ 	.short	(.L_91 - .L_90)
.L_90:
        /*005c*/ 	.word	0x00000000
        /*0060*/ 	.short	0x0002
        /*0062*/ 	.short	0x0010
        /*0064*/ 	.byte	0x00, 0xf5, 0x21, 0x00


	//----- nvinfo : EIATTR_KPARAM_INFO
	.align		4
.L_91:
        /*0068*/ 	.byte	0x04, 0x17
        /*006a*/ 	.short	(.L_93 - .L_92)
.L_92:
        /*006c*/ 	.word	0x00000000
        /*0070*/ 	.short	0x0001
        /*0072*/ 	.short	0x0008
        /*0074*/ 	.byte	0x00, 0xf5, 0x21, 0x00


	//----- nvinfo : EIATTR_KPARAM_INFO
	.align		4
.L_93:
        /*0078*/ 	.byte	0x04, 0x17
        /*007a*/ 	.short	(.L_95 - .L_94)
.L_94:
        /*007c*/ 	.word	0x00000000
        /*0080*/ 	.short	0x0000
        /*0082*/ 	.short	0x0000
        /*0084*/ 	.byte	0x00, 0xf5, 0x21, 0x00


	//----- nvinfo : EIATTR_SPARSE_MMA_MASK
	.align		4
.L_95:
        /*0088*/ 	.byte	0x03, 0x50
        /*008a*/ 	.short	0x0000


	//----- nvinfo : EIATTR_MAXREG_COUNT
	.align		4
        /*008c*/ 	.byte	0x03, 0x1b
        /*008e*/ 	.short	0x00ff


	//----- nvinfo : EIATTR_MERCURY_ISA_VERSION
	.align		4
        /*0090*/ 	.byte	0x03, 0x5f
        /*0092*/ 	.short	0x0101


	//----- nvinfo : EIATTR_VRC_CTA_INIT_COUNT
	.align		4
        /*0094*/ 	.byte	0x02, 0x4a
	.zero		1
	.zero		1


	//----- nvinfo : EIATTR_EXIT_INSTR_OFFSETS
	.align		4
        /*0098*/ 	.byte	0x04, 0x1c
        /*009a*/ 	.short	(.L_97 - .L_96)


	//   ....[0]....
.L_96:
        /*009c*/ 	.word	0x00000070


	//   ....[1]....
        /*00a0*/ 	.word	0x000005f0


	//----- nvinfo : EIATTR_CRS_STACK_SIZE
	.align		4
.L_97:
        /*00a4*/ 	.byte	0x04, 0x1e
        /*00a6*/ 	.short	(.L_99 - .L_98)
.L_98:
        /*00a8*/ 	.word	0x00000000


	//----- nvinfo : EIATTR_CBANK_PARAM_SIZE
	.align		4
.L_99:
        /*00ac*/ 	.byte	0x03, 0x19
        /*00ae*/ 	.short	0x0038


	//----- nvinfo : EIATTR_PARAM_CBANK
	.align		4
        /*00b0*/ 	.byte	0x04, 0x0a
        /*00b2*/ 	.short	(.L_101 - .L_100)
	.align		4
.L_100:
        /*00b4*/ 	.word	index@(.nv.constant0._Z20internal_mesh_derivsPK6float2PS_PK5uint2iPKfffPf)
        /*00b8*/ 	.short	0x0380
        /*00ba*/ 	.short	0x0038


	//----- nvinfo : EIATTR_SW_WAR
	.align		4
.L_101:
        /*00bc*/ 	.byte	0x04, 0x36
        /*00be*/ 	.short	(.L_103 - .L_102)
.L_102:
        /*00c0*/ 	.word	0x00000008
.L_103:


//--------------------- .nv.info._Z21crosslink_mesh_derivsPK6float2S1_PS_S2_PK5uint3S5_iPK6float3S8_ffPf --------------------------
	.section	.nv.info._Z21crosslink_mesh_derivsPK6float2S1_PS_S2_PK5uint3S5_iPK6float3S8_ffPf,"",@"SHT_CUDA_INFO"
	.sectionflags	@""
	.align	4


	//----- nvinfo : EIATTR_CUDA_API_VERSION
	.align		4
        /*0000*/ 	.byte	0x04, 0x37
        /*0002*/ 	.short	(.L_105 - .L_104)
.L_104:
        /*0004*/ 	.word	0x00000082


	//----- nvinfo : EIATTR_KPARAM_INFO
	.align		4
.L_105:
        /*0008*/ 	.byte	0x04, 0x17
        /*000a*/ 	.short	(.L_107 - .L_106)
.L_106:
        /*000c*/ 	.word	0x00000000
        /*0010*/ 	.short	0x000b
        /*0012*/ 	.short	0x0050
        /*0014*/ 	.byte	0x00, 0xf5, 0x21, 0x00


	//----- nvinfo : EIATTR_KPARAM_INFO
	.align		4
.L_107:
        /*0018*/ 	.byte	0x04, 0x17
        /*001a*/ 	.short	(.L_109 - .L_108)
.L_108:
        /*001c*/ 	.word	0x00000000
        /*0020*/ 	.short	0x000a
        /*0022*/ 	.short	0x004c
        /*0024*/ 	.byte	0x00, 0xf0, 0x11, 0x00


	//----- nvinfo : EIATTR_KPARAM_INFO
	.align		4
.L_109:
        /*0028*/ 	.byte	0x04, 0x17
        /*002a*/ 	.short	(.L_111 - .L_110)
.L_110:
        /*002c*/ 	.word	0x00000000
        /*0030*/ 	.short	0x0009
        /*0032*/ 	.short	0x0048
        /*0034*/ 	.byte	0x00, 0xf0, 0x11, 0x00


	//----- nvinfo : EIATTR_KPARAM_INFO
	.align		4
.L_111:
        /*0038*/ 	.byte	0x04, 0x17
        /*003a*/ 	.short	(.L_113 - .L_112)
.L_112:
        /*003c*/ 	.word	0x00000000
        /*0040*/ 	.short	0x0008
        /*0042*/ 	.short	0x0040
        /*0044*/ 	.byte	0x00, 0xf5, 0x21, 0x00


	//----- nvinfo : EIATTR_KPARAM_INFO
	.align		4
.L_113:
        /*0048*/ 	.byte	0x04, 0x17
        /*004a*/ 	.short	(.L_115 - .L_114)
.L_114:
        /*004c*/ 	.word	0x00000000
        /*0050*/ 	.short	0x0007
        /*0052*/ 	.short	0x0038
        /*0054*/ 	.byte	0x00, 0xf5, 0x21, 0x00


	//----- nvinfo : EIATTR_KPARAM_INFO
	.align		4
.L_115:
        /*0058*/ 	.byte	0x04, 0x17
        /*005a*/ 	.short	(.L_117 - .L_116)
.L_116:
        /*005c*/ 	.word	0x00000000
        /*0060*/ 	.short	0x0006
        /*0062*/ 	.short	0x0030
        /*0064*/ 	.byte	0x00, 0xf0, 0x11, 0x00


	//----- nvinfo : EIATTR_KPARAM_INFO
	.align		4
.L_117:
        /*0068*/ 	.byte	0x04, 0x17
        /*006a*/ 	.short	(.L_119 - .L_118)
.L_118:
        /*006c*/ 	.word	0x00000000
        /*0070*/ 	.short	0x0005
        /*0072*/ 	.short	0x0028
        /*0074*/ 	.byte	0x00, 0xf5, 0x21, 0x00


	//----- nvinfo : EIATTR_KPARAM_INFO
	.align		4
.L_119:
        /*0078*/ 	.byte	0x04, 0x17
        /*007a*/ 	.short	(.L_121 - .L_120)
.L_120:
        /*007c*/ 	.word	0x00000000
        /*0080*/ 	.short	0x0004
        /*0082*/ 	.short	0x0020
        /*0084*/ 	.byte	0x00, 0xf5, 0x21, 0x00


	//----- nvinfo : EIATTR_KPARAM_INFO
	.align		4
.L_121:
        /*0088*/ 	.byte	0x04, 0x17
        /*008a*/ 	.short	(.L_123 - .L_122)
.L_122:
        /*008c*/ 	.word	0x00000000
        /*0090*/ 	.short	0x0003
        /*0092*/ 	.short	0x0018
        /*0094*/ 	.byte	0x00, 0xf5, 0x21, 0x00


	//----- nvinfo : EIATTR_KPARAM_INFO
	.align		4
.L_123:
        /*0098*/ 	.byte	0x04, 0x17
        /*009a*/ 	.short	(.L_125 - .L_124)
.L_124:
        /*009c*/ 	.word	0x00000000
        /*00a0*/ 	.short	0x0002
        /*00a2*/ 	.short	0x0010
        /*00a4*/ 	.byte	0x00, 0xf5, 0x21, 0x00


	//----- nvinfo : EIATTR_KPARAM_INFO
	.align		4
.L_125:
        /*00a8*/ 	.byte	0x04, 0x17
        /*00aa*/ 	.short	(.L_127 - .L_126)
.L_126:
        /*00ac*/ 	.word	0x00000000
        /*00b0*/ 	.short	0x0001
        /*00b2*/ 	.short	0x0008
        /*00b4*/ 	.byte	0x00, 0xf5, 0x21, 0x00


	//----- nvinfo : EIATTR_KPARAM_INFO
	.align		4
.L_127:
        /*00b8*/ 	.byte	0x04, 0x17
        /*00ba*/ 	.short	(.L_129 - .L_128)
.L_128:
        /*00bc*/ 	.word	0x00000000
        /*00c0*/ 	.short	0x0000
        /*00c2*/ 	.short	0x0000
        /*00c4*/ 	.byte	0x00, 0xf5, 0x21, 0x00


	//----- nvinfo : EIATTR_SPARSE_MMA_MASK
	.align		4
.L_129:
        /*00c8*/ 	.byte	0x03, 0x50
        /*00ca*/ 	.short	0x0000


	//----- nvinfo : EIATTR_MAXREG_COUNT
	.align		4
        /*00cc*/ 	.byte	0x03, 0x1b
        /*00ce*/ 	.short	0x00ff


	//----- nvinfo : EIATTR_MERCURY_ISA_VERSION
	.align		4
        /*00d0*/ 	.byte	0x03, 0x5f
        /*00d2*/ 	.short	0x0101


	//----- nvinfo : EIATTR_VRC_CTA_INIT_COUNT
	.align		4
        /*00d4*/ 	.byte	0x02, 0x4a
	.zero		1
	.zero		1


	//----- nvinfo : EIATTR_EXIT_INSTR_OFFSETS
	.align		4
        /*00d8*/ 	.byte	0x04, 0x1c
        /*00da*/ 	.short	(.L_131 - .L_130)


	//   ....[0]....
.L_130:
        /*00dc*/ 	.word	0x00000070


	//   ....[1]....
        /*00e0*/ 	.word	0x000009b0


	//----- nvinfo : EIATTR_CRS_STACK_SIZE
	.align		4
.L_131:
        /*00e4*/ 	.byte	0x04, 0x1e
        /*00e6*/ 	.short	(.L_133 - .L_132)
.L_132:
        /*00e8*/ 	.word	0x00000000


	//----- nvinfo : EIATTR_CBANK_PARAM_SIZE
	.align		4
.L_133:
        /*00ec*/ 	.byte	0x03, 0x19
        /*00ee*/ 	.short	0x0058


	//----- nvinfo : EIATTR_PARAM_CBANK
	.align		4
        /*00f0*/ 	.byte	0x04, 0x0a
        /*00f2*/ 	.short	(.L_135 - .L_134)
	.align		4
.L_134:
        /*00f4*/ 	.word	index@(.nv.constant0._Z21crosslink_mesh_derivsPK6float2S1_PS_S2_PK5uint3S5_iPK6float3S8_ffPf)
        /*00f8*/ 	.short	0x0380
        /*00fa*/ 	.short	0x0058


	//----- nvinfo : EIATTR_SW_WAR
	.align		4
.L_135:
        /*00fc*/ 	.byte	0x04, 0x36
        /*00fe*/ 	.short	(.L_137 - .L_136)
.L_136:
        /*0100*/ 	.word	0x00000008
.L_137:


//--------------------- .nv.callgraph             --------------------------
	.section	.nv.callgraph,"",@"SHT_CUDA_CALLGRAPH"
	.align	4
	.sectionentsize	8
	.align		4
        /*0000*/ 	.word	0x00000000
	.align		4
        /*0004*/ 	.word	0xffffffff
	.align		4
        /*0008*/ 	.word	0x00000000
	.align		4
        /*000c*/ 	.word	0xfffffffe
	.align		4
        /*0010*/ 	.word	0x00000000
	.align		4
        /*0014*/ 	.word	0xfffffffd
	.align		4
        /*0018*/ 	.word	0x00000000
	.align		4
        /*001c*/ 	.word	0xfffffffc


//--------------------- .text._Z30update_mesh_and_momentum_gradsP6float2iPKS_S0_ff --------------------------
	.section	.text._Z30update_mesh_and_momentum_gradsP6float2iPKS_S0_ff,"ax",@progbits
	.align	128
        .global         _Z30update_mesh_and_momentum_gradsP6float2iPKS_S0_ff
        .type           _Z30update_mesh_and_momentum_gradsP6float2iPKS_S0_ff,@function
        .size           _Z30update_mesh_and_momentum_gradsP6float2iPKS_S0_ff,(.L_x_64 - _Z30update_mesh_and_momentum_gradsP6float2iPKS_S0_ff)
        .other          _Z30update_mesh_and_momentum_gradsP6float2iPKS_S0_ff,@"STO_CUDA_ENTRY STV_DEFAULT"
_Z30update_mesh_and_momentum_gradsP6float2iPKS_S0_ff:
.text._Z30update_mesh_and_momentum_gradsP6float2iPKS_S0_ff:
[----:B------:R-:W-:Y:S01]  /*0000*/  LDC R1, c[0x0][0x37c] ;  /* 0x0000df00ff017b82 */ /* 0x000fe20000000800 */
[----:B------:R-:W0:Y:S01]  /*0010*/  S2R R9, SR_CTAID.X ;  /* 0x0000000000097919 */ /* 0x000e220000002500 */
[----:B------:R-:W0:Y:S01]  /*0020*/  LDCU UR4, c[0x0][0x360] ;  /* 0x00006c00ff0477ac */ /* 0x000e220008000800 */
[----:B------:R-:W0:Y:S01]  /*0030*/  S2R R0, SR_TID.X ;  /* 0x0000000000007919 */ /* 0x000e220000002100 */
[----:B------:R-:W1:Y:S01]  /*0040*/  LDCU UR5, c[0x0][0x388] ;  /* 0x00007100ff0577ac */ /* 0x000e620008000800 */
[----:B0-----:R-:W-:-:S05]  /*0050*/  IMAD R9, R9, UR4, R0 ;  /* 0x0000000409097c24 */ /* 0x001fca000f8e0200 */
[----:B-1----:R-:W-:-:S13]  /*0060*/  ISETP.GE.AND P0, PT, R9, UR5, PT ;  /* 0x0000000509007c0c */ /* 0x002fda000bf06270 */
[----:B------:R-:W-:Y:S05]  /*0070*/  @P0 EXIT ;  /* 0x000000000000094d */ /* 0x000fea0003800000 */
[----:B------:R-:W0:Y:S01]  /*0080*/  LDC.64 R2, c[0x0][0x390] ;  /* 0x0000e400ff027b82 */ /* 0x000e220000000a00 */
[----:B------:R-:W1:Y:S01]  /*0090*/  LDCU.64 UR4, c[0x0][0x358] ;  /* 0x00006b00ff0477ac */ /* 0x000e620008000a00 */
[----:B------:R-:W2:Y:S06]  /*00a0*/  LDCU.64 UR6, c[0x0][0x3a0] ;  /* 0x00007400ff0677ac */ /* 0x000eac0008000a00 */
[----:B------:R-:W3:Y:S08]  /*00b0*/  LDC.64 R4, c[0x0][0x398] ;  /* 0x0000e600ff047b82 */ /* 0x000ef00000000a00 */
[----:B------:R-:W4:Y:S01]  /*00c0*/  LDC.64 R6, c[0x0][0x380] ;  /* 0x0000e000ff067b82 */ /* 0x000f220000000a00 */
[----:B0-----:R-:W-:-:S06]  /*00d0*/  IMAD.WIDE R2, R9, 0x8, R2 ;  /* 0x0000000809027825 */ /* 0x001fcc00078e0202 */
[----:B-1----:R-:W2:Y:S01]  /*00e0*/  LDG.E.64 R2, desc[UR4][R2.64] ;  /* 0x0000000402027981 */ /* 0x002ea2000c1e1b00 */
[----:B---3--:R-:W-:-:S05]  /*00f0*/  IMAD.WIDE R4, R9, 0x8, R4 ;  /* 0x0000000809047825 */ /* 0x008fca00078e0204 */
[----:B------:R-:W2:Y:S01]  /*0100*/  LDG.E.64 R10, desc[UR4][R4.64] ;  /* 0x00000004040a7981 */ /* 0x000ea2000c1e1b00 */
[----:B----4-:R-:W-:-:S04]  /*0110*/  IMAD.WIDE R6, R9, 0x8, R6 ;  /* 0x0000000809067825 */ /* 0x010fc800078e0206 */
[----:B--2---:R-:W-:Y:S01]  /*0120*/  FFMA R10, R10, UR6, R2 ;  /* 0x000000060a0a7c23 */ /* 0x004fe20008000002 */
[----:B------:R-:W-:-:S05]  /*0130*/  FFMA R11, R11, UR6, R3 ;  /* 0x000000060b0b7c23 */ /* 0x000fca0008000003 */
[----:B------:R-:W-:Y:S04]  /*0140*/  STG.E.64 desc[UR4][R4.64], R10 ;  /* 0x0000000a04007986 */ /* 0x000fe8000c101b04 */
[----:B------:R-:W2:Y:S02]  /*0150*/  LDG.E.64 R8, desc[UR4][R6.64] ;  /* 0x0000000406087981 */ /* 0x000ea4000c1e1b00 */
[----:B--2---:R-:W-:Y:S01]  /*0160*/  FFMA R8, -R10, UR7, R8 ;  /* 0x000000070a087c23 */ /* 0x004fe20008000108 */
[----:B------:R-:W-:-:S05]  /*0170*/  FFMA R9, -R11, UR7, R9 ;  /* 0x000000070b097c23 */ /* 0x000fca0008000109 */
[----:B------:R-:W-:Y:S01]  /*0180*/  STG.E.64 desc[UR4][R6.64], R8 ;  /* 0x0000000806007986 */ /* 0x000fe2000c101b04 */
[----:B------:R-:W-:Y:S05]  /*0190*/  EXIT ;  /* 0x000000000000794d */ /* 0x000fea0003800000 */
.L_x_0:
[----:B------:R-:W-:-:S00]  /*01a0*/  BRA `(.L_x_0) ;  /* 0xfffffffc00fc7947 */ /* 0x000fc0000383ffff */
[----:B------:R-:W-:-:S00]  /*01b0*/  NOP ;  /* 0x0000000000007918 */ /* 0x000fc00000000000 */
        /* <DEDUP_REMOVED lines=12> */
.L_x_64:


//--------------------- .text._Z16area_mesh_derivsPK6float2PS_PK5uint3iPKffPf --------------------------
	.section	.text._Z16area_mesh_derivsPK6float2PS_PK5uint3iPKffPf,"ax",@progbits
	.align	128
        .global         _Z16area_mesh_derivsPK6float2PS_PK5uint3iPKffPf
        .type           _Z16area_mesh_derivsPK6float2PS_PK5uint3iPKffPf,@function
        .size           _Z16area_mesh_derivsPK6float2PS_PK5uint3iPKffPf,(.L_x_59 - _Z16area_mesh_derivsPK6float2PS_PK5uint3iPKffPf)
        .other          _Z16area_mesh_derivsPK6float2PS_PK5uint3iPKffPf,@"STO_CUDA_ENTRY STV_DEFAULT"
_Z16area_mesh_derivsPK6float2PS_PK5uint3iPKffPf:
.text._Z16area_mesh_derivsPK6float2PS_PK5uint3iPKffPf:
        /* <DEDUP_REMOVED lines=9> */
[----:B------:R-:W1:Y:S07]  /*0090*/  LDCU.64 UR4, c[0x0][0x358] ;  /* 0x00006b00ff0477ac */ /* 0x000e6e0008000a00 */
[----:B------:R-:W2:Y:S08]  /*00a0*/  LDC.64 R20, c[0x0][0x380] ;  /* 0x0000e000ff147b82 */ /* 0x000eb00000000a00 */
[----:B------:R-:W3:Y:S01]  /*00b0*/  LDC.64 R22, c[0x0][0x3a0] ;  /* 0x0000e800ff167b82 */ /* 0x000ee20000000a00 */
[----:B0-----:R-:W-:-:S05]  /*00c0*/  IMAD.WIDE R2, R7, 0xc, R2 ;  /* 0x0000000c07027825 */ /* 0x001fca00078e0202 */
[----:B-1----:R-:W2:Y:S04]  /*00d0*/  LDG.E R8, desc[UR4][R2.64+0x4] ;  /* 0x0000040402087981 */ /* 0x002ea8000c1e1900 */
[----:B------:R-:W4:Y:S04]  /*00e0*/  LDG.E R12, desc[UR4][R2.64] ;  /* 0x00000004020c7981 */ /* 0x000f28000c1e1900 */
[----:B------:R-:W5:Y:S01]  /*00f0*/  LDG.E R9, desc[UR4][R2.64+0x8] ;  /* 0x0000080402097981 */ /* 0x000f62000c1e1900 */
[----:B---3--:R-:W-:-:S05]  /*0100*/  IMAD.WIDE R22, R7, 0x4, R22 ;  /* 0x0000000407167825 */ /* 0x008fca00078e0216 */
[----:B------:R-:W3:Y:S01]  /*0110*/  LDG.E R4, desc[UR4][R22.64] ;  /* 0x0000000416047981 */ /* 0x000ee2000c1e1900 */
[----:B--2---:R-:W-:-:S04]  /*0120*/  IMAD.WIDE R16, R8, 0x8, R20 ;  /* 0x0000000808107825 */ /* 0x004fc800078e0214 */
[--C-:B----4-:R-:W-:Y:S02]  /*0130*/  IMAD.WIDE R18, R12, 0x8, R20.reuse ;  /* 0x000000080c127825 */ /* 0x110fe400078e0214 */
[----:B------:R-:W2:Y:S02]  /*0140*/  LDG.E.64 R16, desc[UR4][R16.64] ;  /* 0x0000000410107981 */ /* 0x000ea4000c1e1b00 */
[----:B-----5:R-:W-:Y:S02]  /*0150*/  IMAD.WIDE R20, R9, 0x8, R20 ;  /* 0x0000000809147825 */ /* 0x020fe400078e0214 */
[----:B------:R-:W2:Y:S04]  /*0160*/  LDG.E.64 R18, desc[UR4][R18.64] ;  /* 0x0000000412127981 */ /* 0x000ea8000c1e1b00 */
[----:B------:R-:W4:Y:S01]  /*0170*/  LDG.E.64 R20, desc[UR4][R20.64] ;  /* 0x0000000414147981 */ /* 0x000f22000c1e1b00 */
[----:B------:R-:W-:Y:S01]  /*0180*/  BSSY.RECONVERGENT B0, `(.L_x_1) ;  /* 0x0000033000007945 */ /* 0x000fe20003800200 */
[----:B------:R-:W-:-:S02]  /*0190*/  MOV R6, 0xffffffff ;  /* 0xffffffff00067802 */ /* 0x000fc40000000f00 */
[----:B------:R-:W-:Y:S01]  /*01a0*/  CS2R R2, SRZ ;  /* 0x0000000000027805 */ /* 0x000fe2000001ff00 */
[----:B--2---:R-:W-:Y:S01]  /*01b0*/  FADD R13, R16, -R18 ;  /* 0x80000012100d7221 */ /* 0x004fe20000000000 */
[----:B----4-:R-:W-:Y:S01]  /*01c0*/  FADD R10, -R19, R21 ;  /* 0x00000015130a7221 */ /* 0x010fe20000000100 */
[----:B------:R-:W-:Y:S01]  /*01d0*/  FADD R15, R17, -R19 ;  /* 0x80000013110f7221 */ /* 0x000fe20000000000 */
[----:B------:R-:W-:Y:S02]  /*01e0*/  FADD R14, -R18, R20 ;  /* 0x00000014120e7221 */ /* 0x000fe40000000100 */
[----:B------:R-:W-:-:S04]  /*01f0*/  FMUL R0, R13, R10 ;  /* 0x0000000a0d007220 */ /* 0x000fc80000400000 */
[----:B------:R-:W-:-:S04]  /*0200*/  FFMA R0, R15, R14, -R0 ;  /* 0x0000000e0f007223 */ /* 0x000fc80000000800 */
[----:B------:R-:W-:-:S04]  /*0210*/  FMUL R5, R0, 0.5 ;  /* 0x3f00000000057820 */ /* 0x000fc80000400000 */
[----:B---3--:R-:W-:-:S05]  /*0220*/  FMUL R0, R5, R4 ;  /* 0x0000000405007220 */ /* 0x008fca0000400000 */
[----:B------:R-:W-:-:S13]  /*0230*/  FSETP.GTU.AND P0, PT, R0, RZ, PT ;  /* 0x000000ff0000720b */ /* 0x000fda0003f0c000 */
[----:B------:R-:W-:Y:S05]  /*0240*/  @!P0 BRA `(.L_x_2) ;  /* 0x0000000000988947 */ /* 0x000fea0003800000 */
[----:B------:R-:W0:Y:S01]  /*0250*/  MUFU.RCP R2, R5 ;  /* 0x0000000500027308 */ /* 0x000e220000001000 */
[C---:B------:R-:W-:Y:S01]  /*0260*/  FADD R0, R5.reuse, -R4 ;  /* 0x8000000405007221 */ /* 0x040fe20000000000 */
[----:B------:R-:W-:Y:S06]  /*0270*/  BSSY.RECONVERGENT B1, `(.L_x_3) ;  /* 0x000000b000017945 */ /* 0x000fec0003800200 */
[----:B------:R-:W1:Y:S01]  /*0280*/  FCHK P0, R0, R5 ;  /* 0x0000000500007302 */ /* 0x000e620000000000 */
[----:B0-----:R-:W-:-:S04]  /*0290*/  FFMA R3, -R5, R2, 1 ;  /* 0x3f80000005037423 */ /* 0x001fc80000000102 */
[----:B------:R-:W-:-:S04]  /*02a0*/  FFMA R3, R2, R3, R2 ;  /* 0x0000000302037223 */ /* 0x000fc80000000002 */
[----:B------:R-:W-:-:S04]  /*02b0*/  FFMA R2, R0, R3, RZ ;  /* 0x0000000300027223 */ /* 0x000fc800000000ff */
[----:B------:R-:W-:-:S04]  /*02c0*/  FFMA R6, -R5, R2, R0 ;  /* 0x0000000205067223 */ /* 0x000fc80000000100 */
[----:B------:R-:W-:Y:S01]  /*02d0*/  FFMA R2, R3, R6, R2 ;  /* 0x0000000603027223 */ /* 0x000fe20000000002 */
[----:B-1----:R-:W-:Y:S06]  /*02e0*/  @!P0 BRA `(.L_x_4) ;  /* 0x00000000000c8947 */ /* 0x002fec0003800000 */
[----:B------:R-:W-:Y:S02]  /*02f0*/  MOV R3, R5 ;  /* 0x0000000500037202 */ /* 0x000fe40000000f00 */
[----:B------:R-:W-:-:S07]  /*0300*/  MOV R16, 0x320 ;  /* 0x0000032000107802 */ /* 0x000fce0000000f00 */
[----:B------:R-:W-:Y:S05]  /*0310*/  CALL.REL.NOINC `($__internal_0_$__cuda_sm3x_div_rn_noftz_f32_slowpath) ;  /* 0x0000000000f07944 */ /* 0x000fea0003c00000 */
.L_x_4:
[----:B------:R-:W-:Y:S05]  /*0320*/  BSYNC.RECONVERGENT B1 ;  /* 0x0000000000017941 */ /* 0x000fea0003800200 */
.L_x_3:
[----:B------:R-:W0:Y:S01]  /*0330*/  LDC R17, c[0x0][0x3a8] ;  /* 0x0000ea00ff117b82 */ /* 0x000e220000000800 */
[C---:B------:R-:W-:Y:S01]  /*0340*/  FMUL R6, R5.reuse, R5 ;  /* 0x0000000505067220 */ /* 0x040fe20000400000 */
[----:B------:R-:W-:Y:S01]  /*0350*/  FMUL R2, R2, R2 ;  /* 0x0000000202027220 */ /* 0x000fe20000400000 */
[----:B------:R-:W-:Y:S02]  /*0360*/  BSSY.RECONVERGENT B1, `(.L_x_5) ;  /* 0x0000012000017945 */ /* 0x000fe40003800200 */
[----:B------:R-:W-:-:S04]  /*0370*/  FMUL R5, R5, R6 ;  /* 0x0000000605057220 */ /* 0x000fc80000400000 */
[----:B------:R-:W1:Y:S01]  /*0380*/  MUFU.RCP R6, R5 ;  /* 0x0000000500067308 */ /* 0x000e620000001000 */
[----:B0-----:R-:W-:Y:S01]  /*0390*/  FADD R3, R17, R17 ;  /* 0x0000001111037221 */ /* 0x001fe20000000000 */
[----:B-1----:R-:W-:-:S03]  /*03a0*/  FFMA R11, -R5, R6, 1 ;  /* 0x3f800000050b7423 */ /* 0x002fc60000000106 */
[----:B------:R-:W-:Y:S01]  /*03b0*/  FMUL R3, R4, R3 ;  /* 0x0000000304037220 */ /* 0x000fe20000400000 */
[----:B------:R-:W-:Y:S01]  /*03c0*/  FFMA R11, R6, R11, R6 ;  /* 0x0000000b060b7223 */ /* 0x000fe20000000006 */
[----:B------:R-:W-:Y:S02]  /*03d0*/  FMUL R6, R2, R17 ;  /* 0x0000001102067220 */ /* 0x000fe40000400000 */
[----:B------:R-:W-:-:S04]  /*03e0*/  FMUL R0, R0, R3 ;  /* 0x0000000300007220 */ /* 0x000fc80000400000 */
[----:B------:R-:W0:Y:S01]  /*03f0*/  FCHK P0, R0, R5 ;  /* 0x0000000500007302 */ /* 0x000e220000000000 */
[----:B------:R-:W-:-:S04]  /*0400*/  FFMA R4, R0, R11, RZ ;  /* 0x0000000b00047223 */ /* 0x000fc800000000ff */
[----:B------:R-:W-:-:S04]  /*0410*/  FFMA R3, -R5, R4, R0 ;  /* 0x0000000405037223 */ /* 0x000fc80000000100 */
[----:B------:R-:W-:Y:S01]  /*0420*/  FFMA R4, R11, R3, R4 ;  /* 0x000000030b047223 */ /* 0x000fe20000000004 */
[----:B0-----:R-:W-:Y:S06]  /*0430*/  @!P0 BRA `(.L_x_6) ;  /* 0x0000000000108947 */ /* 0x001fec0003800000 */
[----:B------:R-:W-:Y:S01]  /*0440*/  IMAD.MOV.U32 R3, RZ, RZ, R5 ;  /* 0x000000ffff037224 */ /* 0x000fe200078e0005 */
[----:B------:R-:W-:-:S07]  /*0450*/  MOV R16, 0x470 ;  /* 0x0000047000107802 */ /* 0x000fce0000000f00 */
[----:B------:R-:W-:Y:S05]  /*0460*/  CALL.REL.NOINC `($__internal_0_$__cuda_sm3x_div_rn_noftz_f32_slowpath) ;  /* 0x00000000009c7944 */ /* 0x000fea0003c00000 */
[----:B------:R-:W-:-:S07]  /*0470*/  MOV R4, R2 ;  /* 0x0000000200047202 */ /* 0x000fce0000000f00 */
.L_x_6:
[----:B------:R-:W-:Y:S05]  /*0480*/  BSYNC.RECONVERGENT B1 ;  /* 0x0000000000017941 */ /* 0x000fea0003800200 */
.L_x_5:
[----:B------:R-:W0:Y:S02]  /*0490*/  F2F.F64.F32 R2, R4 ;  /* 0x0000000400027310 */ /* 0x000e240000201800 */
[----:B0-----:R-:W-:-:S11]  /*04a0*/  DMUL R2, R2, 0.5 ;  /* 0x3fe0000002027828 */ /* 0x001fd60000000000 */
.L_x_2:
[----:B------:R-:W-:Y:S05]  /*04b0*/  BSYNC.RECONVERGENT B0 ;  /* 0x0000000000007941 */ /* 0x000fea0003800200 */
.L_x_1:
[----:B------:R-:W0:Y:S01]  /*04c0*/  F2F.F64.F32 R4, R15 ;  /* 0x0000000f00047310 */ /* 0x000e220000201800 */
[----:B------:R-:W-:Y:S01]  /*04d0*/  FADD R26, -R15, R10 ;  /* 0x0000000a0f1a7221 */ /* 0x000fe20000000100 */
[----:B------:R-:W-:-:S06]  /*04e0*/  FADD R27, R13, -R14 ;  /* 0x8000000e0d1b7221 */ /* 0x000fcc0000000000 */
[----:B------:R-:W1:Y:S01]  /*04f0*/  F2F.F64.F32 R18, -R10 ;  /* 0x8000000a00127310 */ /* 0x000e620000201800 */
[----:B0-----:R-:W-:-:S07]  /*0500*/  DMUL R22, R4, R2 ;  /* 0x0000000204167228 */ /* 0x001fce0000000000 */
[----:B------:R-:W0:Y:S01]  /*0510*/  F2F.F64.F32 R10, R26 ;  /* 0x0000001a000a7310 */ /* 0x000e220000201800 */
[----:B-1----:R-:W-:-:S07]  /*0520*/  DMUL R18, R18, R2 ;  /* 0x0000000212127228 */ /* 0x002fce0000000000 */
[----:B------:R-:W1:Y:S01]  /*0530*/  F2F.F64.F32 R4, -R13 ;  /* 0x8000000d00047310 */ /* 0x000e620000201800 */
[----:B0-----:R-:W-:-:S07]  /*0540*/  DMUL R10, R10, R2 ;  /* 0x000000020a0a7228 */ /* 0x001fce0000000000 */
[----:B------:R-:W0:Y:S01]  /*0550*/  F2F.F64.F32 R16, R14 ;  /* 0x0000000e00107310 */ /* 0x000e220000201800 */
[----:B-1----:R-:W-:-:S07]  /*0560*/  DMUL R24, R4, R2 ;  /* 0x0000000204187228 */ /* 0x002fce0000000000 */
[----:B------:R-:W1:Y:S01]  /*0570*/  F2F.F64.F32 R14, R27 ;  /* 0x0000001b000e7310 */ /* 0x000e620000201800 */
[----:B------:R-:W2:Y:S01]  /*0580*/  LDC.64 R4, c[0x0][0x388] ;  /* 0x0000e200ff047b82 */ /* 0x000ea20000000a00 */
[----:B0-----:R-:W-:-:S06]  /*0590*/  DMUL R20, R16, R2 ;  /* 0x0000000210147228 */ /* 0x001fcc0000000000 */
[----:B------:R-:W0:Y:S01]  /*05a0*/  F2F.F32.F64 R0, R18 ;  /* 0x0000001200007310 */ /* 0x000e220000301000 */
[----:B-1----:R-:W-:-:S07]  /*05b0*/  DMUL R14, R14, R2 ;  /* 0x000000020e0e7228 */ /* 0x002fce0000000000 */
[----:B------:R1:W-:Y:S08]  /*05c0*/  F2F.F32.F64 R19, R10 ;  /* 0x0000000a00137310 */ /* 0x0003f00000301000 */
[----:B------:R-:W3:Y:S01]  /*05d0*/  F2F.F32.F64 R16, R20 ;  /* 0x0000001400107310 */ /* 0x000ee20000301000 */
[--C-:B--2---:R-:W-:Y:S01]  /*05e0*/  IMAD.WIDE R2, R8, 0x8, R4.reuse ;  /* 0x0000000808027825 */ /* 0x104fe200078e0204 */
[----:B-1----:R-:W1:Y:S03]  /*05f0*/  LDC.64 R10, c[0x0][0x3b0] ;  /* 0x0000ec00ff0a7b82 */ /* 0x002e660000000a00 */
[--C-:B------:R-:W-:Y:S01]  /*0600*/  IMAD.WIDE R8, R9, 0x8, R4.reuse ;  /* 0x0000000809087825 */ /* 0x100fe200078e0204 */
[----:B0-----:R-:W-:Y:S02]  /*0610*/  REDG.E.ADD.F32.FTZ.RN.STRONG.GPU desc[UR4][R2.64], R0 ;  /* 0x00000000020079a6 */ /* 0x001fe4000c12f304 */
[----:B------:R-:W0:Y:S01]  /*0620*/  F2F.F32.F64 R17, R22 ;  /* 0x0000001600117310 */ /* 0x000e220000301000 */
[----:B------:R-:W-:Y:S01]  /*0630*/  IMAD.WIDE R4, R12, 0x8, R4 ;  /* 0x000000080c047825 */ /* 0x000fe200078e0204 */
[----:B---3--:R-:W-:Y:S06]  /*0640*/  REDG.E.ADD.F32.FTZ.RN.STRONG.GPU desc[UR4][R2.64+0x4], R16 ;  /* 0x00000410020079a6 */ /* 0x008fec000c12f304 */
[----:B------:R-:W2:Y:S01]  /*0650*/  F2F.F32.F64 R25, R24 ;  /* 0x0000001800197310 */ /* 0x000ea20000301000 */
[----:B0-----:R-:W-:Y:S07]  /*0660*/  REDG.E.ADD.F32.FTZ.RN.STRONG.GPU desc[UR4][R8.64], R17 ;  /* 0x00000011080079a6 */ /* 0x001fee000c12f304 */
[----:B------:R-:W0:Y:S01]  /*0670*/  F2F.F32.F64 R15, R14 ;  /* 0x0000000e000f7310 */ /* 0x000e220000301000 */
[----:B-1----:R-:W-:Y:S01]  /*0680*/  IMAD.WIDE R10, R7, 0x4, R10 ;  /* 0x00000004070a7825 */ /* 0x002fe200078e020a */
[----:B--2---:R-:W-:Y:S04]  /*0690*/  REDG.E.ADD.F32.FTZ.RN.STRONG.GPU desc[UR4][R8.64+0x4], R25 ;  /* 0x00000419080079a6 */ /* 0x004fe8000c12f304 */
[----:B------:R-:W-:Y:S04]  /*06a0*/  REDG.E.ADD.F32.FTZ.RN.STRONG.GPU desc[UR4][R4.64], R19 ;  /* 0x00000013040079a6 */ /* 0x000fe8000c12f304 */
[----:B0-----:R-:W-:Y:S04]  /*06b0*/  REDG.E.ADD.F32.FTZ.RN.STRONG.GPU desc[UR4][R4.64+0x4], R15 ;  /* 0x0000040f040079a6 */ /* 0x001fe8000c12f304 */
[----:B------:R-:W-:Y:S01]  /*06c0*/  STG.E desc[UR4][R10.64], R6 ;  /* 0x000000060a007986 */ /* 0x000fe2000c101904 */
[----:B------:R-:W-:Y:S05]  /*06d0*/  EXIT ;  /* 0x000000000000794d */ /* 0x000fea0003800000 */
        .weak           $__internal_0_$__cuda_sm3x_div_rn_noftz_f32_slowpath
        .type           $__internal_0_$__cuda_sm3x_div_rn_noftz_f32_slowpath,@function
        .size           $__internal_0_$__cuda_sm3x_div_rn_noftz_f32_slowpath,(.L_x_59 - $__internal_0_$__cuda_sm3x_div_rn_noftz_f32_slowpath)
$__internal_0_$__cuda_sm3x_div_rn_noftz_f32_slowpath:
[----:B------:R-:W-:Y:S01]  /*06e0*/  SHF.R.U32.HI R11, RZ, 0x17, R3 ;  /* 0x00000017ff0b7819 */ /* 0x000fe20000011603 */
[----:B------:R-:W-:Y:S01]  /*06f0*/  BSSY.RECONVERGENT B2, `(.L_x_7) ;  /* 0x0000063000027945 */ /* 0x000fe20003800200 */
[--C-:B------:R-:W-:Y:S02]  /*0700*/  SHF.R.U32.HI R2, RZ, 0x17, R0.reuse ;  /* 0x00000017ff027819 */ /* 0x100fe40000011600 */
[----:B------:R-:W-:Y:S02]  /*0710*/  LOP3.LUT R11, R11, 0xff, RZ, 0xc0, !PT ;  /* 0x000000ff0b0b7812 */ /* 0x000fe400078ec0ff */
[----:B------:R-:W-:Y:S01]  /*0720*/  LOP3.LUT R19, R2, 0xff, RZ, 0xc0, !PT ;  /* 0x000000ff02137812 */ /* 0x000fe200078ec0ff */
[----:B------:R-:W-:Y:S02]  /*0730*/  IMAD.MOV.U32 R2, RZ, RZ, R0 ;  /* 0x000000ffff027224 */ /* 0x000fe400078e0000 */
[----:B------:R-:W-:Y:S01]  /*0740*/  VIADD R20, R11, 0xffffffff ;  /* 0xffffffff0b147836 */ /* 0x000fe20000000000 */
[----:B------:R-:W-:-:S04]  /*0750*/  IADD3 R18, PT, PT, R19, -0x1, RZ ;  /* 0xffffffff13127810 */ /* 0x000fc80007ffe0ff */
[----:B------:R-:W-:-:S04]  /*0760*/  ISETP.GT.U32.AND P0, PT, R20, 0xfd, PT ;  /* 0x000000fd1400780c */ /* 0x000fc80003f04070 */
[----:B------:R-:W-:-:S13]  /*0770*/  ISETP.GT.U32.OR P0, PT, R18, 0xfd, P0 ;  /* 0x000000fd1200780c */ /* 0x000fda0000704470 */
[----:B------:R-:W-:Y:S01]  /*0780*/  @!P0 MOV R17, RZ ;  /* 0x000000ff00118202 */ /* 0x000fe20000000f00 */
[----:B------:R-:W-:Y:S06]  /*0790*/  @!P0 BRA `(.L_x_8) ;  /* 0x00000000005c8947 */ /* 0x000fec0003800000 */
[----:B------:R-:W-:Y:S02]  /*07a0*/  FSETP.GTU.FTZ.AND P0, PT, |R0|, +INF , PT ;  /* 0x7f8000000000780b */ /* 0x000fe40003f1c200 */
[----:B------:R-:W-:-:S04]  /*07b0*/  FSETP.GTU.FTZ.AND P1, PT, |R3|, +INF , PT ;  /* 0x7f8000000300780b */ /* 0x000fc80003f3c200 */
[----:B------:R-:W-:-:S13]  /*07c0*/  PLOP3.LUT P0, PT, P0, P1, PT, 0xf8, 0x8f ;  /* 0x00000000008f781c */ /* 0x000fda0000703f70 */
[----:B------:R-:W-:Y:S05]  /*07d0*/  @P0 BRA `(.L_x_9) ;  /* 0x00000004004c0947 */ /* 0x000fea0003800000 */
[----:B------:R-:W-:-:S13]  /*07e0*/  LOP3.LUT P0, RZ, R3, 0x7fffffff, R2, 0xc8, !PT ;  /* 0x7fffffff03ff7812 */ /* 0x000fda000780c802 */
[----:B------:R-:W-:Y:S05]  /*07f0*/  @!P0 BRA `(.L_x_10) ;  /* 0x00000004003c8947 */ /* 0x000fea0003800000 */
[C---:B------:R-:W-:Y:S02]  /*0800*/  FSETP.NEU.FTZ.AND P2, PT, |R0|.reuse, +INF , PT ;  /* 0x7f8000000000780b */ /* 0x040fe40003f5d200 */
[----:B------:R-:W-:Y:S02]  /*0810*/  FSETP.NEU.FTZ.AND P1, PT, |R3|, +INF , PT ;  /* 0x7f8000000300780b */ /* 0x000fe40003f3d200 */
[----:B------:R-:W-:-:S11]  /*0820*/  FSETP.NEU.FTZ.AND P0, PT, |R0|, +INF , PT ;  /* 0x7f8000000000780b */ /* 0x000fd60003f1d200 */
[----:B------:R-:W-:Y:S05]  /*0830*/  @!P1 BRA !P2, `(.L_x_10) ;  /* 0x00000004002c9947 */ /* 0x000fea0005000000 */
[----:B------:R-:W-:-:S04]  /*0840*/  LOP3.LUT P2, RZ, R2, 0x7fffffff, RZ, 0xc0, !PT ;  /* 0x7fffffff02ff7812 */ /* 0x000fc8000784c0ff */
[----:B------:R-:W-:-:S13]  /*0850*/  PLOP3.LUT P1, PT, P1, P2, PT, 0x2f, 0xf2 ;  /* 0x0000000000f2781c */ /* 0x000fda0000f24577 */
[----:B------:R-:W-:Y:S05]  /*0860*/  @P1 BRA `(.L_x_11) ;  /* 0x0000000400181947 */ /* 0x000fea0003800000 */
[----:B------:R-:W-:-:S04]  /*0870*/  LOP3.LUT P1, RZ, R3, 0x7fffffff, RZ, 0xc0, !PT ;  /* 0x7fffffff03ff7812 */ /* 0x000fc8000782c0ff */
[----:B------:R-:W-:-:S13]  /*0880*/  PLOP3.LUT P0, PT, P0, P1, PT, 0x2f, 0xf2 ;  /* 0x0000000000f2781c */ /* 0x000fda0000702577 */
[----:B------:R-:W-:Y:S05]  /*0890*/  @P0 BRA `(.L_x_12) ;  /* 0x0000000400000947 */ /* 0x000fea0003800000 */
[----:B------:R-:W-:Y:S02]  /*08a0*/  ISETP.GE.AND P0, PT, R18, RZ, PT ;  /* 0x000000ff1200720c */ /* 0x000fe40003f06270 */
[----:B------:R-:W-:-:S11]  /*08b0*/  ISETP.GE.AND P1, PT, R20, RZ, PT ;  /* 0x000000ff1400720c */ /* 0x000fd60003f26270 */
[----:B------:R-:W-:Y:S01]  /*08c0*/  @P0 IMAD.MOV.U32 R17, RZ, RZ, RZ ;  /* 0x000000ffff110224 */ /* 0x000fe200078e00ff */
[----:B------:R-:W-:Y:S01]  /*08d0*/  @!P0 MOV R17, 0xffffffc0 ;  /* 0xffffffc000118802 */ /* 0x000fe20000000f00 */
[----:B------:R-:W-:Y:S01]  /*08e0*/  @!P0 FFMA R2, R0, 1.84467440737095516160e+19, RZ ;  /* 0x5f80000000028823 */ /* 0x000fe200000000ff */
[----:B------:R-:W-:-:S03]  /*08f0*/  @!P1 FFMA R3, R3, 1.84467440737095516160e+19, RZ ;  /* 0x5f80000003039823 */ /* 0x000fc600000000ff */
[----:B------:R-:W-:-:S07]  /*0900*/  @!P1 VIADD R17, R17, 0x40 ;  /* 0x0000004011119836 */ /* 0x000fce0000000000 */
.L_x_8:
[----:B------:R-:W-:Y:S01]  /*0910*/  LEA R18, R11, 0xc0800000, 0x17 ;  /* 0xc08000000b127811 */ /* 0x000fe200078eb8ff */
[----:B------:R-:W-:Y:S01]  /*0920*/  VIADD R19, R19, 0xffffff81 ;  /* 0xffffff8113137836 */ /* 0x000fe20000000000 */
[----:B------:R-:W-:Y:S02]  /*0930*/  BSSY.RECONVERGENT B3, `(.L_x_13) ;  /* 0x0000035000037945 */ /* 0x000fe40003800200 */
[----:B------:R-:W-:Y:S01]  /*0940*/  IADD3 R20, PT, PT, -R18, R3, RZ ;  /* 0x0000000312147210 */ /* 0x000fe20007ffe1ff */
[----:B------:R-:W-:-:S03]  /*0950*/  IMAD R2, R19, -0x800000, R2 ;  /* 0xff80000013027824 */ /* 0x000fc600078e0202 */
[----:B------:R0:W1:Y:S01]  /*0960*/  MUFU.RCP R3, R20 ;  /* 0x0000001400037308 */ /* 0x0000620000001000 */
[----:B------:R-:W-:Y:S01]  /*0970*/  FADD.FTZ R21, -R20, -RZ ;  /* 0x800000ff14157221 */ /* 0x000fe20000010100 */
[----:B0-----:R-:W-:-:S04]  /*0980*/  IADD3 R20, PT, PT, R19, 0x7f, -R11 ;  /* 0x0000007f13147810 */ /* 0x001fc80007ffe80b */
[----:B------:R-:W-:Y:S01]  /*0990*/  IADD3 R20, PT, PT, R20, R17, RZ ;  /* 0x0000001114147210 */ /* 0x000fe20007ffe0ff */
[----:B-1----:R-:W-:-:S04]  /*09a0*/  FFMA R18, R3, R21, 1 ;  /* 0x3f80000003127423 */ /* 0x002fc80000000015 */
[----:B------:R-:W-:-:S04]  /*09b0*/  FFMA R3, R3, R18, R3 ;  /* 0x0000001203037223 */ /* 0x000fc80000000003 */
[----:B------:R-:W-:-:S04]  /*09c0*/  FFMA R18, R2, R3, RZ ;  /* 0x0000000302127223 */ /* 0x000fc800000000ff */
[----:B------:R-:W-:-:S04]  /*09d0*/  FFMA R22, R21, R18, R2 ;  /* 0x0000001215167223 */ /* 0x000fc80000000002 */
[----:B------:R-:W-:-:S04]  /*09e0*/  FFMA R18, R3, R22, R18 ;  /* 0x0000001603127223 */ /* 0x000fc80000000012 */
[----:B------:R-:W-:-:S04]  /*09f0*/  FFMA R21, R21, R18, R2 ;  /* 0x0000001215157223 */ /* 0x000fc80000000002 */
[----:B------:R-:W-:-:S05]  /*0a00*/  FFMA R2, R3, R21, R18 ;  /* 0x0000001503027223 */ /* 0x000fca0000000012 */
[----:B------:R-:W-:-:S04]  /*0a10*/  SHF.R.U32.HI R11, RZ, 0x17, R2 ;  /* 0x00000017ff0b7819 */ /* 0x000fc80000011602 */
[----:B------:R-:W-:-:S05]  /*0a20*/  LOP3.LUT R11, R11, 0xff, RZ, 0xc0, !PT ;  /* 0x000000ff0b0b7812 */ /* 0x000fca00078ec0ff */
[----:B------:R-:W-:-:S05]  /*0a30*/  IMAD.IADD R19, R11, 0x1, R20 ;  /* 0x000000010b137824 */ /* 0x000fca00078e0214 */
[----:B------:R-:W-:-:S04]  /*0a40*/  IADD3 R11, PT, PT, R19, -0x1, RZ ;  /* 0xffffffff130b7810 */ /* 0x000fc80007ffe0ff */
[----:B------:R-:W-:-:S13]  /*0a50*/  ISETP.GE.U32.AND P0, PT, R11, 0xfe, PT ;  /* 0x000000fe0b00780c */ /* 0x000fda0003f06070 */
[----:B------:R-:W-:Y:S05]  /*0a60*/  @!P0 BRA `(.L_x_14) ;  /* 0x0000000000808947 */ /* 0x000fea0003800000 */
[----:B------:R-:W-:-:S13]  /*0a70*/  ISETP.GT.AND P0, PT, R19, 0xfe, PT ;  /* 0x000000fe1300780c */ /* 0x000fda0003f04270 */
[----:B------:R-:W-:Y:S05]  /*0a80*/  @P0 BRA `(.L_x_15) ;  /* 0x00000000006c0947 */ /* 0x000fea0003800000 */
[----:B------:R-:W-:-:S13]  /*0a90*/  ISETP.GE.AND P0, PT, R19, 0x1, PT ;  /* 0x000000011300780c */ /* 0x000fda0003f06270 */
[----:B------:R-:W-:Y:S05]  /*0aa0*/  @P0 BRA `(.L_x_16) ;  /* 0x0000000000740947 */ /* 0x000fea0003800000 */
[----:B------:R-:W-:Y:S02]  /*0ab0*/  ISETP.GE.AND P0, PT, R19, -0x18, PT ;  /* 0xffffffe81300780c */ /* 0x000fe40003f06270 */
[----:B------:R-:W-:-:S11]  /*0ac0*/  LOP3.LUT R2, R2, 0x80000000, RZ, 0xc0, !PT ;  /* 0x8000000002027812 */ /* 0x000fd600078ec0ff */
[----:B------:R-:W-:Y:S05]  /*0ad0*/  @!P0 BRA `(.L_x_16) ;  /* 0x0000000000688947 */ /* 0x000fea0003800000 */
[-CC-:B------:R-:W-:Y:S01]  /*0ae0*/  FFMA.RZ R11, R3, R21.reuse, R18.reuse ;  /* 0x00000015030b7223 */ /* 0x180fe2000000c012 */
[C---:B------:R-:W-:Y:S01]  /*0af0*/  VIADD R20, R19.reuse, 0x20 ;  /* 0x0000002013147836 */ /* 0x040fe20000000000 */
[C---:B------:R-:W-:Y:S02]  /*0b00*/  ISETP.NE.AND P2, PT, R19.reuse, RZ, PT ;  /* 0x000000ff1300720c */ /* 0x040fe40003f45270 */
[----:B------:R-:W-:Y:S02]  /*0b10*/  ISETP.NE.AND P1, PT, R19, RZ, PT ;  /* 0x000000ff1300720c */ /* 0x000fe40003f25270 */
[----:B------:R-:W-:Y:S01]  /*0b20*/  LOP3.LUT R17, R11, 0x7fffff, RZ, 0xc0, !PT ;  /* 0x007fffff0b117812 */ /* 0x000fe200078ec0ff */
[CCC-:B------:R-:W-:Y:S01]  /*0b30*/  FFMA.RP R11, R3.reuse, R21.reuse, R18.reuse ;  /* 0x00000015030b7223 */ /* 0x1c0fe20000008012 */
[----:B------:R-:W-:Y:S01]  /*0b40*/  FFMA.RM R18, R3, R21, R18 ;  /* 0x0000001503127223 */ /* 0x000fe20000004012 */
[----:B------:R-:W-:Y:S02]  /*0b50*/  IADD3 R3, PT, PT, -R19, RZ, RZ ;  /* 0x000000ff13037210 */ /* 0x000fe40007ffe1ff */
[----:B------:R-:W-:-:S02]  /*0b60*/  LOP3.LUT R17, R17, 0x800000, RZ, 0xfc, !PT ;  /* 0x0080000011117812 */ /* 0x000fc400078efcff */
[----:B------:R-:W-:Y:S02]  /*0b70*/  FSETP.NEU.FTZ.AND P0, PT, R11, R18, PT ;  /* 0x000000120b00720b */ /* 0x000fe40003f1d000 */
[----:B------:R-:W-:Y:S02]  /*0b80*/  SHF.L.U32 R20, R17, R20, RZ ;  /* 0x0000001411147219 */ /* 0x000fe400000006ff */
[----:B------:R-:W-:Y:S02]  /*0b90*/  SEL R18, R3, RZ, P2 ;  /* 0x000000ff03127207 */ /* 0x000fe40001000000 */
[----:B------:R-:W-:Y:S02]  /*0ba0*/  ISETP.NE.AND P1, PT, R20, RZ, P1 ;  /* 0x000000ff1400720c */ /* 0x000fe40000f25270 */
[----:B------:R-:W-:Y:S02]  /*0bb0*/  SHF.R.U32.HI R18, RZ, R18, R17 ;  /* 0x00000012ff127219 */ /* 0x000fe40000011611 */
[----:B------:R-:W-:-:S02]  /*0bc0*/  PLOP3.LUT P0, PT, P0, P1, PT, 0xf8, 0x8f ;  /* 0x00000000008f781c */ /* 0x000fc40000703f70 */
[----:B------:R-:W-:Y:S02]  /*0bd0*/  SHF.R.U32.HI R20, RZ, 0x1, R18 ;  /* 0x00000001ff147819 */ /* 0x000fe40000011612 */
[----:B------:R-:W-:-:S04]  /*0be0*/  SEL R3, RZ, 0x1, !P0 ;  /* 0x00000001ff037807 */ /* 0x000fc80004000000 */
[----:B------:R-:W-:-:S04]  /*0bf0*/  LOP3.LUT R3, R3, 0x1, R20, 0xf8, !PT ;  /* 0x0000000103037812 */ /* 0x000fc800078ef814 */
[----:B------:R-:W-:-:S05]  /*0c00*/  LOP3.LUT R3, R3, R18, RZ, 0xc0, !PT ;  /* 0x0000001203037212 */ /* 0x000fca00078ec0ff */
[----:B------:R-:W-:-:S05]  /*0c10*/  IMAD.IADD R3, R20, 0x1, R3 ;  /* 0x0000000114037824 */ /* 0x000fca00078e0203 */
[----:B------:R-:W-:Y:S01]  /*0c20*/  LOP3.LUT R2, R3, R2, RZ, 0xfc, !PT ;  /* 0x0000000203027212 */ /* 0x000fe200078efcff */
[----:B------:R-:W-:Y:S06]  /*0c30*/  BRA `(.L_x_16) ;  /* 0x0000000000107947 */ /* 0x000fec0003800000 */
.L_x_15:
[----:B------:R-:W-:-:S04]  /*0c40*/  LOP3.LUT R2, R2, 0x80000000, RZ, 0xc0, !PT ;  /* 0x8000000002027812 */ /* 0x000fc800078ec0ff */
[----:B------:R-:W-:Y:S01]  /*0c50*/  LOP3.LUT R2, R2, 0x7f800000, RZ, 0xfc, !PT ;  /* 0x7f80000002027812 */ /* 0x000fe200078efcff */
[----:B------:R-:W-:Y:S06]  /*0c60*/  BRA `(.L_x_16) ;  /* 0x0000000000047947 */ /* 0x000fec0003800000 */
.L_x_14:
[----:B------:R-:W-:-:S07]  /*0c70*/  LEA R2, R20, R2, 0x17 ;  /* 0x0000000214027211 */ /* 0x000fce00078eb8ff */
.L_x_16:
[----:B------:R-:W-:Y:S05]  /*0c80*/  BSYNC.RECONVERGENT B3 ;  /* 0x0000000000037941 */ /* 0x000fea0003800200 */
.L_x_13:
[----:B------:R-:W-:Y:S05]  /*0c90*/  BRA `(.L_x_17) ;  /* 0x0000000000207947 */ /* 0x000fea0003800000 */
.L_x_12:
[----:B------:R-:W-:-:S04]  /*0ca0*/  LOP3.LUT R2, R3, 0x80000000, R2, 0x48, !PT ;  /* 0x8000000003027812 */ /* 0x000fc800078e4802 */
[----:B------:R-:W-:Y:S01]  /*0cb0*/  LOP3.LUT R2, R2, 0x7f800000, RZ, 0xfc, !PT ;  /* 0x7f80000002027812 */ /* 0x000fe200078efcff */
[----:B------:R-:W-:Y:S06]  /*0cc0*/  BRA `(.L_x_17) ;  /* 0x0000000000147947 */ /* 0x000fec0003800000 */
.L_x_11:
[----:B------:R-:W-:Y:S01]  /*0cd0*/  LOP3.LUT R2, R3, 0x80000000, R2, 0x48, !PT ;  /* 0x8000000003027812 */ /* 0x000fe200078e4802 */
[----:B------:R-:W-:Y:S06]  /*0ce0*/  BRA `(.L_x_17) ;  /* 0x00000000000c7947 */ /* 0x000fec0003800000 */
.L_x_10:
[----:B------:R-:W0:Y:S01]  /*0cf0*/  MUFU.RSQ R2, -QNAN ;  /* 0xffc0000000027908 */ /* 0x000e220000001400 */
[----:B------:R-:W-:Y:S05]  /*0d00*/  BRA `(.L_x_17) ;  /* 0x0000000000047947 */ /* 0x000fea0003800000 */
.L_x_9:
[----:B------:R-:W-:-:S07]  /*0d10*/  FADD.FTZ R2, R0, R3 ;  /* 0x0000000300027221 */ /* 0x000fce0000010000 */
.L_x_17:
[----:B------:R-:W-:Y:S05]  /*0d20*/  BSYNC.RECONVERGENT B2 ;  /* 0x0000000000027941 */ /* 0x000fea0003800200 */
.L_x_7:
[----:B------:R-:W-:-:S04]  /*0d30*/  IMAD.MOV.U32 R17, RZ, RZ, 0x0 ;  /* 0x00000000ff117424 */ /* 0x000fc800078e00ff */
[----:B0-----:R-:W-:Y:S05]  /*0d40*/  RET.REL.NODEC R16 `(_Z16area_mesh_derivsPK6float2PS_PK5uint3iPKffPf) ;  /* 0xfffffff010ac7950 */ /* 0x001fea0003c3ffff */
.L_x_18:
        /* <DEDUP_REMOVED lines=11> */
.L_x_59:


//--------------------- .text._Z20internal_mesh_derivsPK6float2PS_PK5uint2iPKfffPf --------------------------
	.section	.text._Z20internal_mesh_derivsPK6float2PS_PK5uint2iPKfffPf,"ax",@progbits
	.align	128
        .global         _Z20internal_mesh_derivsPK6float2PS_PK5uint2iPKfffPf
        .type           _Z20internal_mesh_derivsPK6float2PS_PK5uint2iPKfffPf,@function
        .size           _Z20internal_mesh_derivsPK6float2PS_PK5uint2iPKfffPf,(.L_x_61 - _Z20internal_mesh_derivsPK6float2PS_PK5uint2iPKfffPf)
        .other          _Z20internal_mesh_derivsPK6float2PS_PK5uint2iPKfffPf,@"STO_CUDA_ENTRY STV_DEFAULT"
_Z20internal_mesh_derivsPK6float2PS_PK5uint2iPKfffPf:
.text._Z20internal_mesh_derivsPK6float2PS_PK5uint2iPKfffPf:
        /* <DEDUP_REMOVED lines=10> */
[----:B------:R-:W2:Y:S01]  /*00a0*/  LDC.64 R10, c[0x0][0x380] ;  /* 0x0000e000ff0a7b82 */ /* 0x000ea20000000a00 */
[----:B0-----:R-:W-:-:S06]  /*00b0*/  IMAD.WIDE R4, R6, 0x8, R4 ;  /* 0x0000000806047825 */ /* 0x001fcc00078e0204 */
[----:B-1----:R-:W2:Y:S02]  /*00c0*/  LDG.E.64 R4, desc[UR4][R4.64] ;  /* 0x0000000404047981 */ /* 0x002ea4000c1e1b00 */
[----:B--2---:R-:W-:-:S04]  /*00d0*/  IMAD.WIDE R8, R4, 0x8, R10 ;  /* 0x0000000804087825 */ /* 0x004fc800078e020a */
[----:B------:R-:W-:Y:S02]  /*00e0*/  IMAD.WIDE R10, R5, 0x8, R10 ;  /* 0x00000008050a7825 */ /* 0x000fe400078e020a */
[----:B------:R-:W2:Y:S04]  /*00f0*/  LDG.E.64 R8, desc[UR4][R8.64] ;  /* 0x0000000408087981 */ /* 0x000ea8000c1e1b00 */
[----:B------:R-:W2:Y:S01]  /*0100*/  LDG.E.64 R10, desc[UR4][R10.64] ;  /* 0x000000040a0a7981 */ /* 0x000ea2000c1e1b00 */
[----:B------:R-:W-:Y:S01]  /*0110*/  UMOV UR6, 0xeb1c432d ;  /* 0xeb1c432d00067882 */ /* 0x000fe20000000000 */
[----:B------:R-:W-:Y:S01]  /*0120*/  UMOV UR7, 0x3f1a36e2 ;  /* 0x3f1a36e200077882 */ /* 0x000fe20000000000 */
[----:B------:R-:W-:Y:S01]  /*0130*/  BSSY.RECONVERGENT B0, `(.L_x_19) ;  /* 0x0000014000007945 */ /* 0x000fe20003800200 */
[----:B--2---:R-:W-:Y:S01]  /*0140*/  FADD R0, R9, -R11 ;  /* 0x8000000b09007221 */ /* 0x004fe20000000000 */
[----:B------:R-:W-:-:S03]  /*0150*/  FADD R2, R8, -R10 ;  /* 0x8000000a08027221 */ /* 0x000fc60000000000 */
[----:B------:R-:W-:-:S04]  /*0160*/  FMUL R3, R0, R0 ;  /* 0x0000000000037220 */ /* 0x000fc80000400000 */
[----:B------:R-:W-:-:S04]  /*0170*/  FFMA R3, R2, R2, R3 ;  /* 0x0000000202037223 */ /* 0x000fc80000000003 */
[----:B------:R-:W0:Y:S02]  /*0180*/  F2F.F64.F32 R12, R3 ;  /* 0x00000003000c7310 */ /* 0x000e240000201800 */
[----:B0-----:R-:W-:-:S10]  /*0190*/  DADD R12, R12, UR6 ;  /* 0x000000060c0c7e29 */ /* 0x001fd40008000000 */
[----:B------:R-:W0:Y:S02]  /*01a0*/  F2F.F32.F64 R12, R12 ;  /* 0x0000000c000c7310 */ /* 0x000e240000301000 */
[----:B0-----:R-:W-:-:S06]  /*01b0*/  IADD3 R14, PT, PT, R12, -0xd000000, RZ ;  /* 0xf30000000c0e7810 */ /* 0x001fcc0007ffe0ff */
[----:B------:R0:W1:Y:S01]  /*01c0*/  MUFU.RSQ R7, R12 ;  /* 0x0000000c00077308 */ /* 0x0000620000001400 */
[----:B------:R-:W-:-:S13]  /*01d0*/  ISETP.GT.U32.AND P0, PT, R14, 0x727fffff, PT ;  /* 0x727fffff0e00780c */ /* 0x000fda0003f04070 */
[----:B0-----:R-:W-:Y:S05]  /*01e0*/  @!P0 BRA `(.L_x_20) ;  /* 0x0000000000108947 */ /* 0x001fea0003800000 */
[----:B------:R-:W-:-:S07]  /*01f0*/  MOV R11, 0x210 ;  /* 0x00000210000b7802 */ /* 0x000fce0000000f00 */
[----:B-1----:R-:W-:Y:S05]  /*0200*/  CALL.REL.NOINC `($__internal_1_$__cuda_sm20_sqrt_rn_f32_slowpath) ;  /* 0x0000000000fc7944 */ /* 0x002fea0003c00000 */
[----:B------:R-:W-:Y:S01]  /*0210*/  IMAD.MOV.U32 R3, RZ, RZ, R12 ;  /* 0x000000ffff037224 */ /* 0x000fe200078e000c */
[----:B------:R-:W-:Y:S06]  /*0220*/  BRA `(.L_x_21) ;  /* 0x0000000000107947 */ /* 0x000fec0003800000 */
.L_x_20:
[----:B-1----:R-:W-:Y:S01]  /*0230*/  FMUL.FTZ R3, R12, R7 ;  /* 0x000000070c037220 */ /* 0x002fe20000410000 */
[----:B------:R-:W-:-:S03]  /*0240*/  FMUL.FTZ R7, R7, 0.5 ;  /* 0x3f00000007077820 */ /* 0x000fc60000410000 */
[----:B------:R-:W-:-:S04]  /*0250*/  FFMA R12, -R3, R3, R12 ;  /* 0x00000003030c7223 */ /* 0x000fc8000000010c */
[----:B------:R-:W-:-:S07]  /*0260*/  FFMA R3, R12, R7, R3 ;  /* 0x000000070c037223 */ /* 0x000fce0000000003 */
.L_x_21:
[----:B------:R-:W-:Y:S05]  /*0270*/  BSYNC.RECONVERGENT B0 ;  /* 0x0000000000007941 */ /* 0x000fea0003800200 */
.L_x_19:
[----:B------:R-:W0:Y:S01]  /*0280*/  MUFU.RCP R8, R3 ;  /* 0x0000000300087308 */ /* 0x000e220000001000 */
[----:B------:R-:W-:Y:S07]  /*0290*/  BSSY.RECONVERGENT B0, `(.L_x_22) ;  /* 0x000000b000007945 */ /* 0x000fee0003800200 */
[----:B------:R-:W1:Y:S01]  /*02a0*/  FCHK P0, R2, R3 ;  /* 0x0000000302007302 */ /* 0x000e620000000000 */
[----:B0-----:R-:W-:-:S04]  /*02b0*/  FFMA R7, R8, -R3, 1 ;  /* 0x3f80000008077423 */ /* 0x001fc80000000803 */
[----:B------:R-:W-:-:S04]  /*02c0*/  FFMA R7, R8, R7, R8 ;  /* 0x0000000708077223 */ /* 0x000fc80000000008 */
[----:B------:R-:W-:-:S04]  /*02d0*/  FFMA R8, R2, R7, RZ ;  /* 0x0000000702087223 */ /* 0x000fc800000000ff */
[----:B------:R-:W-:-:S04]  /*02e0*/  FFMA R9, R8, -R3, R2 ;  /* 0x8000000308097223 */ /* 0x000fc80000000002 */
[----:B------:R-:W-:Y:S01]  /*02f0*/  FFMA R7, R7, R9, R8 ;  /* 0x0000000907077223 */ /* 0x000fe20000000008 */
[----:B-1----:R-:W-:Y:S06]  /*0300*/  @!P0 BRA `(.L_x_23) ;  /* 0x00000000000c8947 */ /* 0x002fec0003800000 */
[----:B------:R-:W-:-:S07]  /*0310*/  MOV R8, 0x330 ;  /* 0x0000033000087802 */ /* 0x000fce0000000f00 */
[----:B------:R-:W-:Y:S05]  /*0320*/  CALL.REL.NOINC `($__internal_2_$__cuda_sm3x_div_rn_noftz_f32_slowpath) ;  /* 0x00000004000c7944 */ /* 0x000fea0003c00000 */
[----:B------:R-:W-:-:S07]  /*0330*/  MOV R7, R2 ;  /* 0x0000000200077202 */ /* 0x000fce0000000f00 */
.L_x_23:
[----:B------:R-:W-:Y:S05]  /*0340*/  BSYNC.RECONVERGENT B0 ;  /* 0x0000000000007941 */ /* 0x000fea0003800200 */
.L_x_22:
        /* <DEDUP_REMOVED lines=9> */
[----:B------:R-:W-:Y:S01]  /*03e0*/  IMAD.MOV.U32 R2, RZ, RZ, R0 ;  /* 0x000000ffff027224 */ /* 0x000fe200078e0000 */
[----:B------:R-:W-:-:S07]  /*03f0*/  MOV R8, 0x410 ;  /* 0x0000041000087802 */ /* 0x000fce0000000f00 */
[----:B------:R-:W-:Y:S05]  /*0400*/  CALL.REL.NOINC `($__internal_2_$__cuda_sm3x_div_rn_noftz_f32_slowpath) ;  /* 0x0000000000d47944 */ /* 0x000fea0003c00000 */
.L_x_25:
[----:B------:R-:W-:Y:S05]  /*0410*/  BSYNC.RECONVERGENT B0 ;  /* 0x0000000000007941 */ /* 0x000fea0003800200 */
.L_x_24:
[----:B------:R-:W0:Y:S01]  /*0420*/  LDC.64 R8, c[0x0][0x3a0] ;  /* 0x0000e800ff087b82 */ /* 0x000e220000000a00 */
[----:B------:R-:W1:Y:S07]  /*0430*/  LDCU UR6, c[0x0][0x3a8] ;  /* 0x00007500ff0677ac */ /* 0x000e6e0008000800 */
[----:B------:R-:W2:Y:S08]  /*0440*/  LDC R17, c[0x0][0x3ac] ;  /* 0x0000eb00ff117b82 */ /* 0x000eb00000000800 */
[----:B------:R-:W3:Y:S01]  /*0450*/  LDC.64 R10, c[0x0][0x388] ;  /* 0x0000e200ff0a7b82 */ /* 0x000ee20000000a00 */
[----:B0-----:R-:W-:-:S06]  /*0460*/  IMAD.WIDE R8, R6, 0x4, R8 ;  /* 0x0000000406087825 */ /* 0x001fcc00078e0208 */
[----:B------:R-:W4:Y:S02]  /*0470*/  LDG.E R8, desc[UR4][R8.64] ;  /* 0x0000000408087981 */ /* 0x000f24000c1e1900 */
[----:B----4-:R-:W-:Y:S02]  /*0480*/  FADD R14, -R8, R3 ;  /* 0x00000003080e7221 */ /* 0x010fe40000000100 */
[----:B------:R-:W0:Y:S03]  /*0490*/  LDC.64 R8, c[0x0][0x3b0] ;  /* 0x0000ec00ff087b82 */ /* 0x000e260000000a00 */
[----:B--2---:R-:W-:Y:S02]  /*04a0*/  FSETP.GTU.AND P0, PT, |R14|, R17, PT ;  /* 0x000000110e00720b */ /* 0x004fe40003f0c200 */
[----:B------:R-:W-:-:S11]  /*04b0*/  MOV R0, R14 ;  /* 0x0000000e00007202 */ /* 0x000fd60000000f00 */
[----:B------:R-:W-:Y:S02]  /*04c0*/  @!P0 FMUL.D2 R12, R0, R0 ;  /* 0x00000000000c8220 */ /* 0x000fe40000300000 */
[----:B------:R-:W2:Y:S02]  /*04d0*/  @P0 LDC R0, c[0x0][0x3ac] ;  /* 0x0000eb00ff000b82 */ /* 0x000ea40000000800 */
[C---:B--2---:R-:W-:Y:S01]  /*04e0*/  FMUL R7, R0.reuse, R7 ;  /* 0x0000000700077220 */ /* 0x044fe20000400000 */
[----:B------:R-:W-:Y:S01]  /*04f0*/  FMUL R2, R0, R2 ;  /* 0x0000000200027220 */ /* 0x000fe20000400000 */
[----:B------:R-:W-:Y:S02]  /*0500*/  @P0 FFMA R0, R17, -0.5, |R14| ;  /* 0xbf00000011000823 */ /* 0x000fe4000000040e */
[----:B-1----:R-:W-:Y:S01]  /*0510*/  FMUL R13, R7, UR6 ;  /* 0x00000006070d7c20 */ /* 0x002fe20008400000 */
[----:B------:R-:W-:Y:S01]  /*0520*/  FMUL R15, R2, UR6 ;  /* 0x00000006020f7c20 */ /* 0x000fe20008400000 */
[----:B---3--:R-:W-:-:S04]  /*0530*/  IMAD.WIDE R2, R4, 0x8, R10 ;  /* 0x0000000804027825 */ /* 0x008fc800078e020a */
[----:B------:R-:W-:Y:S01]  /*0540*/  @P0 FMUL R12, R0, R17 ;  /* 0x00000011000c0220 */ /* 0x000fe20000400000 */
[----:B------:R-:W-:Y:S01]  /*0550*/  FADD R19, -R15, -RZ ;  /* 0x800000ff0f137221 */ /* 0x000fe20000000100 */
[----:B------:R-:W-:-:S04]  /*0560*/  IMAD.WIDE R4, R5, 0x8, R10 ;  /* 0x0000000805047825 */ /* 0x000fc800078e020a */
[----:B------:R-:W-:Y:S01]  /*0570*/  FADD R11, -R13, -RZ ;  /* 0x800000ff0d0b7221 */ /* 0x000fe20000000100 */
[----:B------:R-:W-:Y:S01]  /*0580*/  REDG.E.ADD.F32.FTZ.RN.STRONG.GPU desc[UR4][R2.64], R13 ;  /* 0x0000000d020079a6 */ /* 0x000fe2000c12f304 */
[----:B0-----:R-:W-:-:S04]  /*0590*/  IMAD.WIDE R6, R6, 0x4, R8 ;  /* 0x0000000406067825 */ /* 0x001fc800078e0208 */
[----:B------:R-:W-:Y:S01]  /*05a0*/  FMUL R9, R12, UR6 ;  /* 0x000000060c097c20 */ /* 0x000fe20008400000 */
[----:B------:R-:W-:Y:S04]  /*05b0*/  REDG.E.ADD.F32.FTZ.RN.STRONG.GPU desc[UR4][R2.64+0x4], R15 ;  /* 0x0000040f020079a6 */ /* 0x000fe8000c12f304 */
[----:B------:R-:W-:Y:S04]  /*05c0*/  REDG.E.ADD.F32.FTZ.RN.STRONG.GPU desc[UR4][R4.64], R11 ;  /* 0x0000000b040079a6 */ /* 0x000fe8000c12f304 */
[----:B------:R-:W-:Y:S04]  /*05d0*/  REDG.E.ADD.F32.FTZ.RN.STRONG.GPU desc[UR4][R4.64+0x4], R19 ;  /* 0x00000413040079a6 */ /* 0x000fe8000c12f304 */
[----:B------:R-:W-:Y:S01]  /*05e0*/  STG.E desc[UR4][R6.64], R9 ;  /* 0x0000000906007986 */ /* 0x000fe2000c101904 */
[----:B------:R-:W-:Y:S05]  /*05f0*/  EXIT ;  /* 0x000000000000794d */ /* 0x000fea0003800000 */
        .weak           $__internal_1_$__cuda_sm20_sqrt_rn_f32_slowpath
        .type           $__internal_1_$__cuda_sm20_sqrt_rn_f32_slowpath,@function
        .size           $__internal_1_$__cuda_sm20_sqrt_rn_f32_slowpath,($__internal_2_$__cuda_sm3x_div_rn_noftz_f32_slowpath - $__internal_1_$__cuda_sm20_sqrt_rn_f32_slowpath)
$__internal_1_$__cuda_sm20_sqrt_rn_f32_slowpath:
[----:B------:R-:W-:-:S13]  /*0600*/  LOP3.LUT P0, RZ, R12, 0x7fffffff, RZ, 0xc0, !PT ;  /* 0x7fffffff0cff7812 */ /* 0x000fda000780c0ff */
[----:B------:R-:W-:Y:S05]  /*0610*/  @!P0 BRA `(.L_x_26) ;  /* 0x0000000000448947 */ /* 0x000fea0003800000 */
[----:B------:R-:W-:Y:S01]  /*0620*/  FSETP.GEU.FTZ.AND P0, PT, R12, RZ, PT ;  /* 0x000000ff0c00720b */ /* 0x000fe20003f1e000 */
[----:B------:R-:W-:-:S12]  /*0630*/  IMAD.MOV.U32 R3, RZ, RZ, R12 ;  /* 0x000000ffff037224 */ /* 0x000fd800078e000c */
[----:B------:R-:W-:Y:S01]  /*0640*/  @!P0 MOV R12, 0x7fffffff ;  /* 0x7fffffff000c8802 */ /* 0x000fe20000000f00 */
[----:B------:R-:W-:Y:S06]  /*0650*/  @!P0 BRA `(.L_x_26) ;  /* 0x0000000000348947 */ /* 0x000fec0003800000 */
[----:B------:R-:W-:-:S13]  /*0660*/  FSETP.GTU.FTZ.AND P0, PT, |R3|, +INF , PT ;  /* 0x7f8000000300780b */ /* 0x000fda0003f1c200 */
[----:B------:R-:W-:Y:S01]  /*0670*/  @P0 FADD.FTZ R12, R3, 1 ;  /* 0x3f800000030c0421 */ /* 0x000fe20000010000 */
[----:B------:R-:W-:Y:S06]  /*0680*/  @P0 BRA `(.L_x_26) ;  /* 0x0000000000280947 */ /* 0x000fec0003800000 */
[----:B------:R-:W-:-:S13]  /*0690*/  FSETP.NEU.FTZ.AND P0, PT, |R3|, +INF , PT ;  /* 0x7f8000000300780b */ /* 0x000fda0003f1d200 */
[----:B------:R-:W-:Y:S01]  /*06a0*/  @P0 FFMA R7, R3, 1.84467440737095516160e+19, RZ ;  /* 0x5f80000003070823 */ /* 0x000fe200000000ff */
[----:B------:R-:W-:-:S03]  /*06b0*/  @!P0 IMAD.MOV.U32 R12, RZ, RZ, R3 ;  /* 0x000000ffff0c8224 */ /* 0x000fc600078e0003 */
[----:B------:R-:W0:Y:S02]  /*06c0*/  @P0 MUFU.RSQ R8, R7 ;  /* 0x0000000700080308 */ /* 0x000e240000001400 */
[----:B0-----:R-:W-:Y:S01]  /*06d0*/  @P0 FMUL.FTZ R10, R7, R8 ;  /* 0x00000008070a0220 */ /* 0x001fe20000410000 */
[----:B------:R-:W-:-:S03]  /*06e0*/  @P0 FMUL.FTZ R8, R8, 0.5 ;  /* 0x3f00000008080820 */ /* 0x000fc60000410000 */
[----:B------:R-:W-:-:S04]  /*06f0*/  @P0 FADD.FTZ R9, -R10, -RZ ;  /* 0x800000ff0a090221 */ /* 0x000fc80000010100 */
[----:B------:R-:W-:-:S04]  /*0700*/  @P0 FFMA R9, R10, R9, R7 ;  /* 0x000000090a090223 */ /* 0x000fc80000000007 */
[----:B------:R-:W-:-:S04]  /*0710*/  @P0 FFMA R8, R9, R8, R10 ;  /* 0x0000000809080223 */ /* 0x000fc8000000000a */
[----:B------:R-:W-:-:S07]  /*0720*/  @P0 FMUL.FTZ R12, R8, 2.3283064365386962891e-10 ;  /* 0x2f800000080c0820 */ /* 0x000fce0000410000 */
.L_x_26:
[----:B------:R-:W-:Y:S01]  /*0730*/  MOV R8, R11 ;  /* 0x0000000b00087202 */ /* 0x000fe20000000f00 */
[----:B------:R-:W-:-:S04]  /*0740*/  IMAD.MOV.U32 R9, RZ, RZ, 0x0 ;  /* 0x00000000ff097424 */ /* 0x000fc800078e00ff */
[----:B------:R-:W-:Y:S05]  /*0750*/  RET.REL.NODEC R8 `(_Z20internal_mesh_derivsPK6float2PS_PK5uint2iPKfffPf) ;  /* 0xfffffff808287950 */ /* 0x000fea0003c3ffff */
        .weak           $__internal_2_$__cuda_sm3x_div_rn_noftz_f32_slowpath
        .type           $__internal_2_$__cuda_sm3x_div_rn_noftz_f32_slowpath,@function
        .size           $__internal_2_$__cuda_sm3x_div_rn_noftz_f32_slowpath,(.L_x_61 - $__internal_2_$__cuda_sm3x_div_rn_noftz_f32_slowpath)
$__internal_2_$__cuda_sm3x_div_rn_noftz_f32_slowpath:
[----:B------:R-:W-:Y:S01]  /*0760*/  SHF.R.U32.HI R10, RZ, 0x17, R3 ;  /* 0x00000017ff0a7819 */ /* 0x000fe20000011603 */
[----:B------:R-:W-:Y:S01]  /*0770*/  BSSY.RECONVERGENT B1, `(.L_x_27) ;  /* 0x0000063000017945 */ /* 0x000fe20003800200 */
[----:B------:R-:W-:Y:S02]  /*0780*/  SHF.R.U32.HI R9, RZ, 0x17, R2 ;  /* 0x00000017ff097819 */ /* 0x000fe40000011602 */
[----:B------:R-:W-:Y:S02]  /*0790*/  LOP3.LUT R10, R10, 0xff, RZ, 0xc0, !PT ;  /* 0x000000ff0a0a7812 */ /* 0x000fe400078ec0ff */
[----:B------:R-:W-:Y:S02]  /*07a0*/  LOP3.LUT R14, R9, 0xff, RZ, 0xc0, !PT ;  /* 0x000000ff090e7812 */ /* 0x000fe400078ec0ff */
[----:B------:R-:W-:Y:S02]  /*07b0*/  IADD3 R13, PT, PT, R10, -0x1, RZ ;  /* 0xffffffff0a0d7810 */ /* 0x000fe40007ffe0ff */
[----:B------:R-:W-:Y:S01]  /*07c0*/  MOV R11, R3 ;  /* 0x00000003000b7202 */ /* 0x000fe20000000f00 */
[----:B------:R-:W-:Y:S01]  /*07d0*/  VIADD R12, R14, 0xffffffff ;  /* 0xffffffff0e0c7836 */ /* 0x000fe20000000000 */
[----:B------:R-:W-:-:S04]  /*07e0*/  ISETP.GT.U32.AND P0, PT, R13, 0xfd, PT ;  /* 0x000000fd0d00780c */ /* 0x000fc80003f04070 */
[----:B------:R-:W-:-:S13]  /*07f0*/  ISETP.GT.U32.OR P0, PT, R12, 0xfd, P0 ;  /* 0x000000fd0c00780c */ /* 0x000fda0000704470 */
[----:B------:R-:W-:Y:S01]  /*0800*/  @!P0 IMAD.MOV.U32 R9, RZ, RZ, RZ ;  /* 0x000000ffff098224 */ /* 0x000fe200078e00ff */
        /* <DEDUP_REMOVED lines=19> */
[----:B------:R-:W-:Y:S01]  /*0940*/  @P0 MOV R9, RZ ;  /* 0x000000ff00090202 */ /* 0x000fe20000000f00 */
[----:B------:R-:W-:Y:S02]  /*0950*/  @!P0 IMAD.MOV.U32 R9, RZ, RZ, -0x40 ;  /* 0xffffffc0ff098424 */ /* 0x000fe400078e00ff */
[----:B------:R-:W-:Y:S01]  /*0960*/  @!P0 FFMA R2, R2, 1.84467440737095516160e+19, RZ ;  /* 0x5f80000002028823 */ /* 0x000fe200000000ff */
[----:B------:R-:W-:Y:S02]  /*0970*/  @!P1 FFMA R11, R3, 1.84467440737095516160e+19, RZ ;  /* 0x5f800000030b9823 */ /* 0x000fe400000000ff */
[----:B------:R-:W-:-:S07]  /*0980*/  @!P1 IADD3 R9, PT, PT, R9, 0x40, RZ ;  /* 0x0000004009099810 */ /* 0x000fce0007ffe0ff */
.L_x_28:
[----:B------:R-:W-:Y:S01]  /*0990*/  LEA R12, R10, 0xc0800000, 0x17 ;  /* 0xc08000000a0c7811 */ /* 0x000fe200078eb8ff */
[----:B------:R-:W-:Y:S04]  /*09a0*/  BSSY.RECONVERGENT B2, `(.L_x_33) ;  /* 0x0000036000027945 */ /* 0x000fe80003800200 */
[----:B------:R-:W-:Y:S01]  /*09b0*/  IMAD.IADD R12, R11, 0x1, -R12 ;  /* 0x000000010b0c7824 */ /* 0x000fe200078e0a0c */
[----:B------:R-:W-:-:S03]  /*09c0*/  IADD3 R11, PT, PT, R14, -0x7f, RZ ;  /* 0xffffff810e0b7810 */ /* 0x000fc60007ffe0ff */
[----:B------:R0:W1:Y:S01]  /*09d0*/  MUFU.RCP R13, R12 ;  /* 0x0000000c000d7308 */ /* 0x0000620000001000 */
[----:B------:R-:W-:Y:S01]  /*09e0*/  FADD.FTZ R15, -R12, -RZ ;  /* 0x800000ff0c0f7221 */ /* 0x000fe20000010100 */
[C---:B------:R-:W-:Y:S01]  /*09f0*/  IMAD R2, R11.reuse, -0x800000, R2 ;  /* 0xff8000000b027824 */ /* 0x040fe200078e0202 */
[----:B0-----:R-:W-:-:S05]  /*0a00*/  IADD3 R12, PT, PT, R11, 0x7f, -R10 ;  /* 0x0000007f0b0c7810 */ /* 0x001fca0007ffe80a */
[----:B------:R-:W-:Y:S02]  /*0a10*/  IMAD.IADD R9, R12, 0x1, R9 ;  /* 0x000000010c097824 */ /* 0x000fe400078e0209 */
        /* <DEDUP_REMOVED lines=8> */
[----:B------:R-:W-:-:S04]  /*0aa0*/  LOP3.LUT R10, R10, 0xff, RZ, 0xc0, !PT ;  /* 0x000000ff0a0a7812 */ /* 0x000fc800078ec0ff */
[----:B------:R-:W-:-:S05]  /*0ab0*/  IADD3 R15, PT, PT, R10, R9, RZ ;  /* 0x000000090a0f7210 */ /* 0x000fca0007ffe0ff */
[----:B------:R-:W-:-:S05]  /*0ac0*/  VIADD R10, R15, 0xffffffff ;  /* 0xffffffff0f0a7836 */ /* 0x000fca0000000000 */
        /* <DEDUP_REMOVED lines=9> */
[CCC-:B------:R-:W-:Y:S01]  /*0b60*/  FFMA.RZ R9, R16.reuse, R14.reuse, R13.reuse ;  /* 0x0000000e10097223 */ /* 0x1c0fe2000000c00d */
[C---:B------:R-:W-:Y:S01]  /*0b70*/  IADD3 R12, PT, PT, R15.reuse, 0x20, RZ ;  /* 0x000000200f0c7810 */ /* 0x040fe20007ffe0ff */
[CCC-:B------:R-:W-:Y:S01]  /*0b80*/  FFMA.RM R10, R16.reuse, R14.reuse, R13.reuse ;  /* 0x0000000e100a7223 */ /* 0x1c0fe2000000400d */
[----:B------:R-:W-:Y:S02]  /*0b90*/  ISETP.NE.AND P2, PT, R15, RZ, PT ;  /* 0x000000ff0f00720c */ /* 0x000fe40003f45270 */
[----:B------:R-:W-:Y:S01]  /*0ba0*/  LOP3.LUT R11, R9, 0x7fffff, RZ, 0xc0, !PT ;  /* 0x007fffff090b7812 */ /* 0x000fe200078ec0ff */
[----:B------:R-:W-:Y:S01]  /*0bb0*/  FFMA.RP R9, R16, R14, R13 ;  /* 0x0000000e10097223 */ /* 0x000fe2000000800d */
[----:B------:R-:W-:Y:S02]  /*0bc0*/  ISETP.NE.AND P1, PT, R15, RZ, PT ;  /* 0x000000ff0f00720c */ /* 0x000fe40003f25270 */
[----:B------:R-:W-:Y:S02]  /*0bd0*/  LOP3.LUT R11, R11, 0x800000, RZ, 0xfc, !PT ;  /* 0x008000000b0b7812 */ /* 0x000fe400078efcff */
[----:B------:R-:W-:-:S02]  /*0be0*/  IADD3 R13, PT, PT, -R15, RZ, RZ ;  /* 0x000000ff0f0d7210 */ /* 0x000fc40007ffe1ff */
[----:B------:R-:W-:Y:S02]  /*0bf0*/  SHF.L.U32 R12, R11, R12, RZ ;  /* 0x0000000c0b0c7219 */ /* 0x000fe400000006ff */
[----:B------:R-:W-:Y:S02]  /*0c00*/  FSETP.NEU.FTZ.AND P0, PT, R9, R10, PT ;  /* 0x0000000a0900720b */ /* 0x000fe40003f1d000 */
        /* <DEDUP_REMOVED lines=11> */
.L_x_35:
[----:B------:R-:W-:-:S04]  /*0cc0*/  LOP3.LUT R2, R2, 0x80000000, RZ, 0xc0, !PT ;  /* 0x8000000002027812 */ /* 0x000fc800078ec0ff */
[----:B------:R-:W-:Y:S01]  /*0cd0*/  LOP3.LUT R2, R2, 0x7f800000, RZ, 0xfc, !PT ;  /* 0x7f80000002027812 */ /* 0x000fe200078efcff */
[----:B------:R-:W-:Y:S06]  /*0ce0*/  BRA `(.L_x_36) ;  /* 0x0000000000047947 */ /* 0x000fec0003800000 */
.L_x_34:
[----:B------:R-:W-:-:S07]  /*0cf0*/  LEA R2, R9, R2, 0x17 ;  /* 0x0000000209027211 */ /* 0x000fce00078eb8ff */
.L_x_36:
[----:B------:R-:W-:Y:S05]  /*0d00*/  BSYNC.RECONVERGENT B2 ;  /* 0x0000000000027941 */ /* 0x000fea0003800200 */
.L_x_33:
[----:B------:R-:W-:Y:S05]  /*0d10*/  BRA `(.L_x_37) ;  /* 0x0000000000207947 */ /* 0x000fea0003800000 */
.L_x_32:
[----:B------:R-:W-:-:S04]  /*0d20*/  LOP3.LUT R2, R11, 0x80000000, R2, 0x48, !PT ;  /* 0x800000000b027812 */ /* 0x000fc800078e4802 */
[----:B------:R-:W-:Y:S01]  /*0d30*/  LOP3.LUT R2, R2, 0x7f800000, RZ, 0xfc, !PT ;  /* 0x7f80000002027812 */ /* 0x000fe200078efcff */
[----:B------:R-:W-:Y:S06]  /*0d40*/  BRA `(.L_x_37) ;  /* 0x0000000000147947 */ /* 0x000fec0003800000 */
.L_x_31:
[----:B------:R-:W-:Y:S01]  /*0d50*/  LOP3.LUT R2, R11, 0x80000000, R2, 0x48, !PT ;  /* 0x800000000b027812 */ /* 0x000fe200078e4802 */
[----:B------:R-:W-:Y:S06]  /*0d60*/  BRA `(.L_x_37) ;  /* 0x00000000000c7947 */ /* 0x000fec0003800000 */
.L_x_30:
[----:B------:R-:W0:Y:S01]  /*0d70*/  MUFU.RSQ R2, -QNAN ;  /* 0xffc0000000027908 */ /* 0x000e220000001400 */
[----:B------:R-:W-:Y:S05]  /*0d80*/  BRA `(.L_x_37) ;  /* 0x0000000000047947 */ /* 0x000fea0003800000 */
.L_x_29:
[----:B------:R-:W-:-:S07]  /*0d90*/  FADD.FTZ R2, R2, R3 ;  /* 0x0000000302027221 */ /* 0x000fce0000010000 */
.L_x_37:
[----:B------:R-:W-:Y:S05]  /*0da0*/  BSYNC.RECONVERGENT B1 ;  /* 0x0000000000017941 */ /* 0x000fea0003800200 */
.L_x_27:
[----:B------:R-:W-:-:S04]  /*0db0*/  HFMA2 R9, -RZ, RZ, 0, 0 ;  /* 0x00000000ff097431 */ /* 0x000fc800000001ff */
[----:B0-----:R-:W-:Y:S05]  /*0dc0*/  RET.REL.NODEC R8 `(_Z20internal_mesh_derivsPK6float2PS_PK5uint2iPKfffPf) ;  /* 0xfffffff0088c7950 */ /* 0x001fea0003c3ffff */
.L_x_38:
        /* <DEDUP_REMOVED lines=11> */
.L_x_61:


//--------------------- .text._Z21crosslink_mesh_derivsPK6float2S1_PS_S2_PK5uint3S5_iPK6float3S8_ffPf --------------------------
	.section	.text._Z21crosslink_mesh_derivsPK6float2S1_PS_S2_PK5uint3S5_iPK6float3S8_ffPf,"ax",@progbits
	.align	128
        .global         _Z21crosslink_mesh_derivsPK6float2S1_PS_S2_PK5uint3S5_iPK6float3S8_ffPf
        .type           _Z21crosslink_mesh_derivsPK6float2S1_PS_S2_PK5uint3S5_iPK6float3S8_ffPf,@function
        .size           _Z21crosslink_mesh_derivsPK6float2S1_PS_S2_PK5uint3S5_iPK6float3S8_ffPf,(.L_x_63 - _Z21crosslink_mesh_derivsPK6float2S1_PS_S2_PK5uint3S5_iPK6float3S8_ffPf)
        .other          _Z21crosslink_mesh_derivsPK6float2S1_PS_S2_PK5uint3S5_iPK6float3S8_ffPf,@"STO_CUDA_ENTRY STV_DEFAULT"
_Z21crosslink_mesh_derivsPK6float2S1_PS_S2_PK5uint3S5_iPK6float3S8_ffPf:
.text._Z21crosslink_mesh_derivsPK6float2S1_PS_S2_PK5uint3S5_iPK6float3S8_ffPf:
        /* <DEDUP_REMOVED lines=12> */
[----:B0-----:R-:W-:-:S07]  /*00c0*/  IMAD.WIDE R10, R0, 0xc, R10 ;  /* 0x0000000c000a7825 */ /* 0x001fce00078e020a */
[----:B------:R-:W0:Y:S01]  /*00d0*/  LDC.64 R28, c[0x0][0x3b8] ;  /* 0x0000ee00ff1c7b82 */ /* 0x000e220000000a00 */
[----:B-1----:R-:W3:Y:S01]  /*00e0*/  LDG.E R2, desc[UR4][R10.64+0x4] ;  /* 0x000004040a027981 */ /* 0x002ee2000c1e1900 */
[----:B--2---:R-:W-:-:S03]  /*00f0*/  IMAD.WIDE R14, R0, 0xc, R14 ;  /* 0x0000000c000e7825 */ /* 0x004fc600078e020e */
[----:B------:R-:W2:Y:S03]  /*0100*/  LDG.E R3, desc[UR4][R10.64] ;  /* 0x000000040a037981 */ /* 0x000ea6000c1e1900 */
[----:B------:R-:W1:Y:S01]  /*0110*/  LDC.64 R16, c[0x0][0x388] ;  /* 0x0000e200ff107b82 */ /* 0x000e620000000a00 */
[----:B------:R-:W1:Y:S04]  /*0120*/  LDG.E R4, desc[UR4][R14.64+0x4] ;  /* 0x000004040e047981 */ /* 0x000e68000c1e1900 */
[----:B------:R-:W4:Y:S03]  /*0130*/  LDG.E R5, desc[UR4][R14.64] ;  /* 0x000000040e057981 */ /* 0x000f26000c1e1900 */
[----:B------:R-:W5:Y:S01]  /*0140*/  LDC.64 R26, c[0x0][0x3c0] ;  /* 0x0000f000ff1a7b82 */ /* 0x000f620000000a00 */
[----:B------:R-:W4:Y:S04]  /*0150*/  LDG.E R6, desc[UR4][R10.64+0x8] ;  /* 0x000008040a067981 */ /* 0x000f28000c1e1900 */
[----:B------:R2:W4:Y:S01]  /*0160*/  LDG.E R7, desc[UR4][R14.64+0x8] ;  /* 0x000008040e077981 */ /* 0x000522000c1e1900 */
[----:B0-----:R-:W-:-:S05]  /*0170*/  IMAD.WIDE R28, R0, 0xc, R28 ;  /* 0x0000000c001c7825 */ /* 0x001fca00078e021c */
[----:B------:R-:W4:Y:S04]  /*0180*/  LDG.E R9, desc[UR4][R28.64+0x4] ;  /* 0x000004041c097981 */ /* 0x000f28000c1e1900 */
[----:B------:R-:W4:Y:S04]  /*0190*/  LDG.E R8, desc[UR4][R28.64] ;  /* 0x000000041c087981 */ /* 0x000f28000c1e1900 */
[----:B------:R0:W4:Y:S01]  /*01a0*/  LDG.E R22, desc[UR4][R28.64+0x8] ;  /* 0x000008041c167981 */ /* 0x000122000c1e1900 */
[----:B-----5:R-:W-:-:S05]  /*01b0*/  IMAD.WIDE R26, R0, 0xc, R26 ;  /* 0x0000000c001a7825 */ /* 0x020fca00078e021a */
[----:B------:R-:W5:Y:S04]  /*01c0*/  LDG.E R24, desc[UR4][R26.64+0x4] ;  /* 0x000004041a187981 */ /* 0x000f68000c1e1900 */
[----:B------:R-:W5:Y:S04]  /*01d0*/  LDG.E R23, desc[UR4][R26.64] ;  /* 0x000000041a177981 */ /* 0x000f68000c1e1900 */
[----:B------:R5:W5:Y:S01]  /*01e0*/  LDG.E R25, desc[UR4][R26.64+0x8] ;  /* 0x000008041a197981 */ /* 0x000b62000c1e1900 */
[----:B---3--:R-:W-:-:S04]  /*01f0*/  IMAD.WIDE R12, R2, 0x8, R20 ;  /* 0x00000008020c7825 */ /* 0x008fc800078e0214 */
[----:B--2---:R-:W-:Y:S02]  /*0200*/  IMAD.WIDE R14, R3, 0x8, R20 ;  /* 0x00000008030e7825 */ /* 0x004fe400078e0214 */
[----:B------:R-:W2:Y:S02]  /*0210*/  LDG.E.64 R12, desc[UR4][R12.64] ;  /* 0x000000040c0c7981 */ /* 0x000ea4000c1e1b00 */
[--C-:B-1----:R-:W-:Y:S02]  /*0220*/  IMAD.WIDE R10, R4, 0x8, R16.reuse ;  /* 0x00000008040a7825 */ /* 0x102fe400078e0210 */
[----:B------:R-:W0:Y:S02]  /*0230*/  LDG.E.64 R14, desc[UR4][R14.64] ;  /* 0x000000040e0e7981 */ /* 0x000e24000c1e1b00 */
[----:B----4-:R-:W-:Y:S02]  /*0240*/  IMAD.WIDE R18, R5, 0x8, R16 ;  /* 0x0000000805127825 */ /* 0x010fe400078e0210 */
[----:B------:R-:W5:Y:S02]  /*0250*/  LDG.E.64 R10, desc[UR4][R10.64] ;  /* 0x000000040a0a7981 */ /* 0x000f64000c1e1b00 */
[----:B------:R-:W-:-:S02]  /*0260*/  IMAD.WIDE R20, R6, 0x8, R20 ;  /* 0x0000000806147825 */ /* 0x000fc400078e0214 */
[----:B------:R-:W3:Y:S02]  /*0270*/  LDG.E.64 R18, desc[UR4][R18.64] ;  /* 0x0000000412127981 */ /* 0x000ee4000c1e1b00 */
[----:B------:R-:W-:Y:S02]  /*0280*/  IMAD.WIDE R16, R7, 0x8, R16 ;  /* 0x0000000807107825 */ /* 0x000fe400078e0210 */
[----:B------:R-:W4:Y:S04]  /*0290*/  LDG.E.64 R20, desc[UR4][R20.64] ;  /* 0x0000000414147981 */ /* 0x000f28000c1e1b00 */
[----:B------:R-:W4:Y:S01]  /*02a0*/  LDG.E.64 R16, desc[UR4][R16.64] ;  /* 0x0000000410107981 */ /* 0x000f22000c1e1b00 */
[----:B------:R-:W-:Y:S01]  /*02b0*/  UMOV UR6, 0xeb1c432d ;  /* 0xeb1c432d00067882 */ /* 0x000fe20000000000 */
[----:B------:R-:W-:Y:S01]  /*02c0*/  UMOV UR7, 0x3f1a36e2 ;  /* 0x3f1a36e200077882 */ /* 0x000fe20000000000 */
[----:B------:R-:W-:Y:S01]  /*02d0*/  BSSY.RECONVERGENT B0, `(.L_x_39) ;  /* 0x0000021000007945 */ /* 0x000fe20003800200 */
[----:B--2---:R-:W-:-:S04]  /*02e0*/  FMUL R13, R9, R13 ;  /* 0x0000000d090d7220 */ /* 0x004fc80000400000 */
[----:B0-----:R-:W-:Y:S01]  /*02f0*/  FFMA R29, R8, R15, R13 ;  /* 0x0000000f081d7223 */ /* 0x001fe2000000000d */
[C---:B-----5:R-:W-:Y:S01]  /*0300*/  FMUL R26, R24.reuse, R11 ;  /* 0x0000000b181a7220 */ /* 0x060fe20000400000 */
[----:B------:R-:W-:Y:S01]  /*0310*/  FMUL R13, R9, R12 ;  /* 0x0000000c090d7220 */ /* 0x000fe20000400000 */
[----:B------:R-:W-:Y:S02]  /*0320*/  FMUL R15, R24, R10 ;  /* 0x0000000a180f7220 */ /* 0x000fe40000400000 */
[C---:B---3--:R-:W-:Y:S01]  /*0330*/  FFMA R26, R23.reuse, R19, R26 ;  /* 0x00000013171a7223 */ /* 0x048fe2000000001a */
[----:B------:R-:W-:Y:S01]  /*0340*/  FFMA R13, R8, R14, R13 ;  /* 0x0000000e080d7223 */ /* 0x000fe2000000000d */
[----:B------:R-:W-:Y:S01]  /*0350*/  FFMA R15, R23, R18, R15 ;  /* 0x00000012170f7223 */ /* 0x000fe2000000000f */
[C---:B----4-:R-:W-:Y:S01]  /*0360*/  FFMA R12, R22.reuse, R21, R29 ;  /* 0x00000015160c7223 */ /* 0x050fe2000000001d */
[C---:B------:R-:W-:Y:S01]  /*0370*/  FFMA R11, R25.reuse, R17, R26 ;  /* 0x00000011190b7223 */ /* 0x040fe2000000001a */
[----:B------:R-:W-:Y:S01]  /*0380*/  FFMA R13, R22, R20, R13 ;  /* 0x00000014160d7223 */ /* 0x000fe2000000000d */
[----:B------:R-:W-:-:S02]  /*0390*/  FFMA R16, R25, R16, R15 ;  /* 0x0000001019107223 */ /* 0x000fc4000000000f */
[----:B------:R-:W-:Y:S02]  /*03a0*/  FADD R12, R12, -R11 ;  /* 0x8000000b0c0c7221 */ /* 0x000fe40000000000 */
[----:B------:R-:W-:Y:S02]  /*03b0*/  FADD R13, R13, -R16 ;  /* 0x800000100d0d7221 */ /* 0x000fe40000000000 */
[----:B------:R-:W-:-:S04]  /*03c0*/  FMUL R10, R12, R12 ;  /* 0x0000000c0c0a7220 */ /* 0x000fc80000400000 */
[----:B------:R-:W-:-:S04]  /*03d0*/  FFMA R15, R13, R13, R10 ;  /* 0x0000000d0d0f7223 */ /* 0x000fc8000000000a */
[----:B------:R-:W0:Y:S02]  /*03e0*/  F2F.F64.F32 R10, R15 ;  /* 0x0000000f000a7310 */ /* 0x000e240000201800 */
[----:B0-----:R-:W-:-:S10]  /*03f0*/  DADD R10, R10, UR6 ;  /* 0x000000060a0a7e29 */ /* 0x001fd40008000000 */
[----:B------:R-:W0:Y:S01]  /*0400*/  F2F.F32.F64 R10, R10 ;  /* 0x0000000a000a7310 */ /* 0x000e220000301000 */
[----:B------:R-:W1:Y:S01]  /*0410*/  LDCU UR6, c[0x0][0x3cc] ;  /* 0x00007980ff0677ac */ /* 0x000e620008000800 */
[----:B0-----:R-:W-:-:S06]  /*0420*/  IADD3 R14, PT, PT, R10, -0xd000000, RZ ;  /* 0xf30000000a0e7810 */ /* 0x001fcc0007ffe0ff */
[----:B------:R0:W2:Y:S01]  /*0430*/  MUFU.RSQ R17, R10 ;  /* 0x0000000a00117308 */ /* 0x0000a20000001400 */
[----:B------:R-:W-:Y:S02]  /*0440*/  ISETP.GT.U32.AND P0, PT, R14, 0x727fffff, PT ;  /* 0x727fffff0e00780c */ /* 0x000fe40003f04070 */
[----:B-1----:R-:W-:-:S11]  /*0450*/  MOV R14, UR6 ;  /* 0x00000006000e7c02 */ /* 0x002fd60008000f00 */
[----:B0-----:R-:W-:Y:S05]  /*0460*/  @!P0 BRA `(.L_x_40) ;  /* 0x00000000000c8947 */ /* 0x001fea0003800000 */
[----:B------:R-:W-:-:S07]  /*0470*/  MOV R19, 0x490 ;  /* 0x0000049000137802 */ /* 0x000fce0000000f00 */
[----:B--2---:R-:W-:Y:S05]  /*0480*/  CALL.REL.NOINC `($__internal_3_$__cuda_sm20_sqrt_rn_f32_slowpath) ;  /* 0x00000004004c7944 */ /* 0x004fea0003c00000 */
[----:B------:R-:W-:Y:S05]  /*0490*/  BRA `(.L_x_41) ;  /* 0x0000000000107947 */ /* 0x000fea0003800000 */
.L_x_40:
[----:B--2---:R-:W-:Y:S01]  /*04a0*/  FMUL.FTZ R15, R10, R17 ;  /* 0x000000110a0f7220 */ /* 0x004fe20000410000 */
[----:B------:R-:W-:-:S03]  /*04b0*/  FMUL.FTZ R17, R17, 0.5 ;  /* 0x3f00000011117820 */ /* 0x000fc60000410000 */
[----:B------:R-:W-:-:S04]  /*04c0*/  FFMA R10, -R15, R15, R10 ;  /* 0x0000000f0f0a7223 */ /* 0x000fc8000000010a */
[----:B------:R-:W-:-:S07]  /*04d0*/  FFMA R15, R10, R17, R15 ;  /* 0x000000110a0f7223 */ /* 0x000fce000000000f */
.L_x_41:
[----:B------:R-:W-:Y:S05]  /*04e0*/  BSYNC.RECONVERGENT B0 ;  /* 0x0000000000007941 */ /* 0x000fea0003800200 */
.L_x_39:
[----:B------:R-:W0:Y:S01]  /*04f0*/  LDC R26, c[0x0][0x3cc] ;  /* 0x0000f300ff1a7b82 */ /* 0x000e220000000800 */
[----:B------:R-:W1:Y:S01]  /*0500*/  MUFU.RCP R10, R15 ;  /* 0x0000000f000a7308 */ /* 0x000e620000001000 */
[----:B------:R-:W-:Y:S07]  /*0510*/  BSSY.RECONVERGENT B0, `(.L_x_42) ;  /* 0x0000011000007945 */ /* 0x000fee0003800200 */
[----:B------:R-:W2:Y:S01]  /*0520*/  FCHK P0, R13, R15 ;  /* 0x0000000f0d007302 */ /* 0x000ea20000000000 */
[----:B-1----:R-:W-:-:S04]  /*0530*/  FFMA R11, R10, -R15, 1 ;  /* 0x3f8000000a0b7423 */ /* 0x002fc8000000080f */
[----:B------:R-:W-:Y:S01]  /*0540*/  FFMA R18, R10, R11, R10 ;  /* 0x0000000b0a127223 */ /* 0x000fe2000000000a */
[----:B0-----:R-:W-:-:S03]  /*0550*/  FSETP.GTU.AND P1, PT, |R15|, R26, PT ;  /* 0x0000001a0f00720b */ /* 0x001fc60003f2c200 */
[----:B------:R-:W-:-:S04]  /*0560*/  FFMA R20, R13, R18, RZ ;  /* 0x000000120d147223 */ /* 0x000fc800000000ff */
[----:B------:R-:W-:-:S04]  /*0570*/  FFMA R11, R20, -R15, R13 ;  /* 0x8000000f140b7223 */ /* 0x000fc8000000000d */
[----:B------:R-:W-:Y:S02]  /*0580*/  FFMA R11, R18, R11, R20 ;  /* 0x0000000b120b7223 */ /* 0x000fe40000000014 */
[----:B------:R-:W-:Y:S01]  /*0590*/  @P1 FFMA R10, R26, -0.5, |R15| ;  /* 0xbf0000001a0a1823 */ /* 0x000fe2000000040f */
[-C--:B------:R-:W-:Y:S01]  /*05a0*/  @!P1 FMUL.D2 R16, R15, R15.reuse ;  /* 0x0000000f0f109220 */ /* 0x080fe20000300000 */
[----:B------:R-:W-:Y:S02]  /*05b0*/  @!P1 MOV R14, R15 ;  /* 0x0000000f000e9202 */ /* 0x000fe40000000f00 */
[----:B------:R-:W-:Y:S01]  /*05c0*/  @P1 FMUL R16, R10, R26 ;  /* 0x0000001a0a101220 */ /* 0x000fe20000400000 */
[----:B--2---:R-:W-:Y:S06]  /*05d0*/  @!P0 BRA `(.L_x_43) ;  /* 0x0000000000108947 */ /* 0x004fec0003800000 */
[----:B------:R-:W-:Y:S02]  /*05e0*/  MOV R10, R15 ;  /* 0x0000000f000a7202 */ /* 0x000fe40000000f00 */
[----:B------:R-:W-:-:S07]  /*05f0*/  MOV R17, 0x610 ;  /* 0x0000061000117802 */ /* 0x000fce0000000f00 */
[----:B------:R-:W-:Y:S05]  /*0600*/  CALL.REL.NOINC `($__internal_4_$__cuda_sm3x_div_rn_noftz_f32_slowpath) ;  /* 0x0000000400487944 */ /* 0x000fea0003c00000 */
[----:B------:R-:W-:-:S07]  /*0610*/  MOV R11, R13 ;  /* 0x0000000d000b7202 */ /* 0x000fce0000000f00 */
.L_x_43:
[----:B------:R-:W-:Y:S05]  /*0620*/  BSYNC.RECONVERGENT B0 ;  /* 0x0000000000007941 */ /* 0x000fea0003800200 */
.L_x_42:
[----:B------:R-:W0:Y:S01]  /*0630*/  MUFU.RCP R10, R15 ;  /* 0x0000000f000a7308 */ /* 0x000e220000001000 */
[----:B------:R-:W-:Y:S01]  /*0640*/  BSSY.RECONVERGENT B0, `(.L_x_44) ;  /* 0x000000e000007945 */ /* 0x000fe20003800200 */
[----:B------:R-:W-:-:S06]  /*0650*/  FMUL R18, R11, R14 ;  /* 0x0000000e0b127220 */ /* 0x000fcc0000400000 */
[----:B------:R-:W1:Y:S01]  /*0660*/  FCHK P0, R12, R15 ;  /* 0x0000000f0c007302 */ /* 0x000e620000000000 */
[----:B0-----:R-:W-:-:S04]  /*0670*/  FFMA R13, R10, -R15, 1 ;  /* 0x3f8000000a0d7423 */ /* 0x001fc8000000080f */
[----:B------:R-:W-:-:S04]  /*0680*/  FFMA R20, R10, R13, R10 ;  /* 0x0000000d0a147223 */ /* 0x000fc8000000000a */
[----:B------:R-:W-:-:S04]  /*0690*/  FFMA R13, R12, R20, RZ ;  /* 0x000000140c0d7223 */ /* 0x000fc800000000ff */
[----:B------:R-:W-:-:S04]  /*06a0*/  FFMA R10, R13, -R15, R12 ;  /* 0x8000000f0d0a7223 */ /* 0x000fc8000000000c */
[----:B------:R-:W-:Y:S01]  /*06b0*/  FFMA R11, R20, R10, R13 ;  /* 0x0000000a140b7223 */ /* 0x000fe2000000000d */
[----:B-1----:R-:W-:Y:S06]  /*06c0*/  @!P0 BRA `(.L_x_45) ;  /* 0x0000000000148947 */ /* 0x002fec0003800000 */
[----:B------:R-:W-:Y:S02]  /*06d0*/  MOV R13, R12 ;  /* 0x0000000c000d7202 */ /* 0x000fe40000000f00 */
[----:B------:R-:W-:Y:S02]  /*06e0*/  MOV R10, R15 ;  /* 0x0000000f000a7202 */ /* 0x000fe40000000f00 */
[----:B------:R-:W-:-:S07]  /*06f0*/  MOV R17, 0x710 ;  /* 0x0000071000117802 */ /* 0x000fce0000000f00 */
[----:B------:R-:W-:Y:S05]  /*0700*/  CALL.REL.NOINC `($__internal_4_$__cuda_sm3x_div_rn_noftz_f32_slowpath) ;  /* 0x0000000400087944 */ /* 0x000fea0003c00000 */
[----:B------:R-:W-:-:S07]  /*0710*/  MOV R11, R13 ;  /* 0x0000000d000b7202 */ /* 0x000fce0000000f00 */
.L_x_45:
[----:B------:R-:W-:Y:S05]  /*0720*/  BSYNC.RECONVERGENT B0 ;  /* 0x0000000000007941 */ /* 0x000fea0003800200 */
.L_x_44:
[----:B------:R-:W0:Y:S01]  /*0730*/  LDC.64 R12, c[0x0][0x390] ;  /* 0x0000e400ff0c7b82 */ /* 0x000e220000000a00 */
[----:B------:R-:W1:Y:S01]  /*0740*/  LDCU UR6, c[0x0][0x3c8] ;  /* 0x00007900ff0677ac */ /* 0x000e620008000800 */
[----:B------:R-:W-:-:S06]  /*0750*/  FMUL R17, R11, R14 ;  /* 0x0000000e0b117220 */ /* 0x000fcc0000400000 */
[----:B------:R-:W2:Y:S01]  /*0760*/  LDC.64 R10, c[0x0][0x398] ;  /* 0x0000e600ff0a7b82 */ /* 0x000ea20000000a00 */
[----:B-1----:R-:W-:Y:S01]  /*0770*/  FMUL R18, R18, UR6 ;  /* 0x0000000612127c20 */ /* 0x002fe20008400000 */
[----:B------:R-:W-:-:S03]  /*0780*/  FMUL R17, R17, UR6 ;  /* 0x0000000611117c20 */ /* 0x000fc60008400000 */
[----:B------:R-:W-:Y:S01]  /*0790*/  FMUL R19, R8, R18 ;  /* 0x0000001208137220 */ /* 0x000fe20000400000 */
[----:B0-----:R-:W-:-:S04]  /*07a0*/  IMAD.WIDE R14, R3, 0x8, R12 ;  /* 0x00000008030e7825 */ /* 0x001fc800078e020c */
[CC--:B------:R-:W-:Y:S01]  /*07b0*/  FMUL R27, R9.reuse, R18.reuse ;  /* 0x00000012091b7220 */ /* 0x0c0fe20000400000 */
[-C--:B------:R-:W-:Y:S01]  /*07c0*/  FMUL R29, R22, R18.reuse ;  /* 0x00000012161d7220 */ /* 0x080fe20000400000 */
[-C--:B------:R-:W-:Y:S01]  /*07d0*/  FMUL R21, R8, R17.reuse ;  /* 0x0000001108157220 */ /* 0x080fe20000400000 */
[--C-:B------:R-:W-:Y:S01]  /*07e0*/  IMAD.WIDE R2, R2, 0x8, R12.reuse ;  /* 0x0000000802027825 */ /* 0x100fe200078e020c */
[----:B------:R-:W-:Y:S03]  /*07f0*/  REDG.E.ADD.F32.FTZ.RN.STRONG.GPU desc[UR4][R14.64], R19 ;  /* 0x000000130e0079a6 */ /* 0x000fe6000c12f304 */
[-C--:B------:R-:W-:Y:S01]  /*0800*/  FMUL R9, R9, R17.reuse ;  /* 0x0000001109097220 */ /* 0x080fe20000400000 */
[-C--:B------:R-:W-:Y:S01]  /*0810*/  FMUL R22, R22, R17.reuse ;  /* 0x0000001116167220 */ /* 0x080fe20000400000 */
[----:B------:R-:W-:Y:S01]  /*0820*/  IMAD.WIDE R12, R6, 0x8, R12 ;  /* 0x00000008060c7825 */ /* 0x000fe200078e020c */
[----:B------:R-:W-:Y:S03]  /*0830*/  REDG.E.ADD.F32.FTZ.RN.STRONG.GPU desc[UR4][R2.64], R27 ;  /* 0x0000001b020079a6 */ /* 0x000fe6000c12f304 */
[CC--:B------:R-:W-:Y:S01]  /*0840*/  FMUL R6, R23.reuse, -R18.reuse ;  /* 0x8000001217067220 */ /* 0x0c0fe20000400000 */
[-C--:B------:R-:W-:Y:S01]  /*0850*/  FMUL R23, R23, -R17.reuse ;  /* 0x8000001117177220 */ /* 0x080fe20000400000 */
[CC--:B------:R-:W-:Y:S01]  /*0860*/  FMUL R8, R24.reuse, -R18.reuse ;  /* 0x8000001218087220 */ /* 0x0c0fe20000400000 */
[----:B------:R-:W-:Y:S01]  /*0870*/  REDG.E.ADD.F32.FTZ.RN.STRONG.GPU desc[UR4][R12.64], R29 ;  /* 0x0000001d0c0079a6 */ /* 0x000fe2000c12f304 */
[-C--:B------:R-:W-:Y:S01]  /*0880*/  FMUL R20, R24, -R17.reuse ;  /* 0x8000001118147220 */ /* 0x080fe20000400000 */
[C---:B------:R-:W-:Y:S01]  /*0890*/  FMUL R18, R25.reuse, -R18 ;  /* 0x8000001219127220 */ /* 0x040fe20000400000 */
[----:B------:R-:W-:Y:S01]  /*08a0*/  FMUL R17, R25, -R17 ;  /* 0x8000001119117220 */ /* 0x000fe20000400000 */
[----:B------:R0:W-:Y:S01]  /*08b0*/  REDG.E.ADD.F32.FTZ.RN.STRONG.GPU desc[UR4][R14.64+0x4], R21 ;  /* 0x000004150e0079a6 */ /* 0x0001e2000c12f304 */
[----:B--2---:R-:W-:-:S03]  /*08c0*/  IMAD.WIDE R24, R5, 0x8, R10 ;  /* 0x0000000805187825 */ /* 0x004fc600078e020a */
[----:B------:R-:W-:Y:S01]  /*08d0*/  REDG.E.ADD.F32.FTZ.RN.STRONG.GPU desc[UR4][R2.64+0x4], R9 ;  /* 0x00000409020079a6 */ /* 0x000fe2000c12f304 */
[----:B0-----:R-:W0:Y:S01]  /*08e0*/  LDC.64 R14, c[0x0][0x3d0] ;  /* 0x0000f400ff0e7b82 */ /* 0x001e220000000a00 */
[--C-:B------:R-:W-:Y:S02]  /*08f0*/  IMAD.WIDE R4, R4, 0x8, R10.reuse ;  /* 0x0000000804047825 */ /* 0x100fe400078e020a */
[----:B------:R-:W-:Y:S02]  /*0900*/  REDG.E.ADD.F32.FTZ.RN.STRONG.GPU desc[UR4][R12.64+0x4], R22 ;  /* 0x000004160c0079a6 */ /* 0x000fe4000c12f304 */
[----:B------:R-:W-:Y:S02]  /*0910*/  IMAD.WIDE R10, R7, 0x8, R10 ;  /* 0x00000008070a7825 */ /* 0x000fe400078e020a */
[----:B------:R-:W-:Y:S02]  /*0920*/  REDG.E.ADD.F32.FTZ.RN.STRONG.GPU desc[UR4][R24.64], R6 ;  /* 0x00000006180079a6 */ /* 0x000fe4000c12f304 */
[----:B------:R-:W-:-:S02]  /*0930*/  FMUL R7, R16, UR6 ;  /* 0x0000000610077c20 */ /* 0x000fc40008400000 */
[----:B------:R-:W-:Y:S04]  /*0940*/  REDG.E.ADD.F32.FTZ.RN.STRONG.GPU desc[UR4][R4.64], R8 ;  /* 0x00000008040079a6 */ /* 0x000fe8000c12f304 */
[----:B------:R-:W-:Y:S04]  /*0950*/  REDG.E.ADD.F32.FTZ.RN.STRONG.GPU desc[UR4][R10.64], R18 ;  /* 0x000000120a0079a6 */ /* 0x000fe8000c12f304 */
[----:B------:R-:W-:Y:S04]  /*0960*/  REDG.E.ADD.F32.FTZ.RN.STRONG.GPU desc[UR4][R24.64+0x4], R23 ;  /* 0x00000417180079a6 */ /* 0x000fe8000c12f304 */
[----:B------:R-:W-:Y:S01]  /*0970*/  REDG.E.ADD.F32.FTZ.RN.STRONG.GPU desc[UR4][R4.64+0x4], R20 ;  /* 0x00000414040079a6 */ /* 0x000fe2000c12f304 */
[----:B0-----:R-:W-:-:S03]  /*0980*/  IMAD.WIDE R14, R0, 0x4, R14 ;  /* 0x00000004000e7825 */ /* 0x001fc600078e020e */
[----:B------:R-:W-:Y:S04]  /*0990*/  REDG.E.ADD.F32.FTZ.RN.STRONG.GPU desc[UR4][R10.64+0x4], R17 ;  /* 0x000004110a0079a6 */ /* 0x000fe8000c12f304 */
[----:B------:R-:W-:Y:S01]  /*09a0*/  STG.E desc[UR4][R14.64], R7 ;  /* 0x000000070e007986 */ /* 0x000fe2000c101904 */
[----:B------:R-:W-:Y:S05]  /*09b0*/  EXIT ;  /* 0x000000000000794d */ /* 0x000fea0003800000 */
        .weak           $__internal_3_$__cuda_sm20_sqrt_rn_f32_slowpath
        .type           $__internal_3_$__cuda_sm20_sqrt_rn_f32_slowpath,@function
        .size           $__internal_3_$__cuda_sm20_sqrt_rn_f32_slowpath,($__internal_4_$__cuda_sm3x_div_rn_noftz_f32_slowpath - $__internal_3_$__cuda_sm20_sqrt_rn_f32_slowpath)
$__internal_3_$__cuda_sm20_sqrt_rn_f32_slowpath:
[----:B------:R-:W-:-:S13]  /*09c0*/  LOP3.LUT P0, RZ, R10, 0x7fffffff, RZ, 0xc0, !PT ;  /* 0x7fffffff0aff7812 */ /* 0x000fda000780c0ff */
[----:B------:R-:W-:Y:S01]  /*09d0*/  @!P0 MOV R11, R10 ;  /* 0x0000000a000b8202 */ /* 0x000fe20000000f00 */
[----:B------:R-:W-:Y:S06]  /*09e0*/  @!P0 BRA `(.L_x_46) ;  /* 0x0000000000408947 */ /* 0x000fec0003800000 */
[----:B------:R-:W-:-:S13]  /*09f0*/  FSETP.GEU.FTZ.AND P0, PT, R10, RZ, PT ;  /* 0x000000ff0a00720b */ /* 0x000fda0003f1e000 */
[----:B------:R-:W-:Y:S01]  /*0a00*/  @!P0 MOV R11, 0x7fffffff ;  /* 0x7fffffff000b8802 */ /* 0x000fe20000000f00 */
[----:B------:R-:W-:Y:S06]  /*0a10*/  @!P0 BRA `(.L_x_46) ;  /* 0x0000000000348947 */ /* 0x000fec0003800000 */
[----:B------:R-:W-:-:S13]  /*0a20*/  FSETP.GTU.FTZ.AND P0, PT, |R10|, +INF , PT ;  /* 0x7f8000000a00780b */ /* 0x000fda0003f1c200 */
[----:B------:R-:W-:Y:S01]  /*0a30*/  @P0 FADD.FTZ R11, R10, 1 ;  /* 0x3f8000000a0b0421 */ /* 0x000fe20000010000 */
[----:B------:R-:W-:Y:S06]  /*0a40*/  @P0 BRA `(.L_x_46) ;  /* 0x0000000000280947 */ /* 0x000fec0003800000 */
[----:B------:R-:W-:-:S13]  /*0a50*/  FSETP.NEU.FTZ.AND P0, PT, |R10|, +INF , PT ;  /* 0x7f8000000a00780b */ /* 0x000fda0003f1d200 */
[----:B------:R-:W-:-:S04]  /*0a60*/  @P0 FFMA R15, R10, 1.84467440737095516160e+19, RZ ;  /* 0x5f8000000a0f0823 */ /* 0x000fc800000000ff */
[----:B------:R-:W0:Y:S02]  /*0a70*/  @P0 MUFU.RSQ R16, R15 ;  /* 0x0000000f00100308 */ /* 0x000e240000001400 */
[----:B0-----:R-:W-:Y:S01]  /*0a80*/  @P0 FMUL.FTZ R18, R15, R16 ;  /* 0x000000100f120220 */ /* 0x001fe20000410000 */
[----:B------:R-:W-:-:S03]  /*0a90*/  @P0 FMUL.FTZ R16, R16, 0.5 ;  /* 0x3f00000010100820 */ /* 0x000fc60000410000 */
[----:B------:R-:W-:-:S04]  /*0aa0*/  @P0 FADD.FTZ R11, -R18, -RZ ;  /* 0x800000ff120b0221 */ /* 0x000fc80000010100 */
[----:B------:R-:W-:Y:S01]  /*0ab0*/  @P0 FFMA R17, R18, R11, R15 ;  /* 0x0000000b12110223 */ /* 0x000fe2000000000f */
[----:B------:R-:W-:-:S03]  /*0ac0*/  @!P0 MOV R11, R10 ;  /* 0x0000000a000b8202 */ /* 0x000fc60000000f00 */
[----:B------:R-:W-:-:S04]  /*0ad0*/  @P0 FFMA R16, R17, R16, R18 ;  /* 0x0000001011100223 */ /* 0x000fc80000000012 */
[----:B------:R-:W-:-:S07]  /*0ae0*/  @P0 FMUL.FTZ R11, R16, 2.3283064365386962891e-10 ;  /* 0x2f800000100b0820 */ /* 0x000fce0000410000 */
.L_x_46:
[----:B------:R-:W-:Y:S01]  /*0af0*/  MOV R15, R11 ;  /* 0x0000000b000f7202 */ /* 0x000fe20000000f00 */
[----:B------:R-:W-:Y:S01]  /*0b00*/  HFMA2 R11, -RZ, RZ, 0, 0 ;  /* 0x00000000ff0b7431 */ /* 0x000fe200000001ff */
[----:B------:R-:W-:-:S04]  /*0b10*/  MOV R10, R19 ;  /* 0x00000013000a7202 */ /* 0x000fc80000000f00 */
[----:B------:R-:W-:Y:S05]  /*0b20*/  RET.REL.NODEC R10 `(_Z21crosslink_mesh_derivsPK6float2S1_PS_S2_PK5uint3S5_iPK6float3S8_ffPf) ;  /* 0xfffffff40a347950 */ /* 0x000fea0003c3ffff */
        .weak           $__internal_4_$__cuda_sm3x_div_rn_noftz_f32_slowpath
        .type           $__internal_4_$__cuda_sm3x_div_rn_noftz_f32_slowpath,@function
        .size           $__internal_4_$__cuda_sm3x_div_rn_noftz_f32_slowpath,(.L_x_63 - $__internal_4_$__cuda_sm3x_div_rn_noftz_f32_slowpath)
$__internal_4_$__cuda_sm3x_div_rn_noftz_f32_slowpath:
[----:B------:R-:W-:Y:S01]  /*0b30*/  SHF.R.U32.HI R11, RZ, 0x17, R10 ;  /* 0x00000017ff0b7819 */ /* 0x000fe2000001160a */
[----:B------:R-:W-:Y:S01]  /*0b40*/  BSSY.RECONVERGENT B1, `(.L_x_47) ;  /* 0x0000062000017945 */ /* 0x000fe20003800200 */
[----:B------:R-:W-:Y:S02]  /*0b50*/  SHF.R.U32.HI R20, RZ, 0x17, R13 ;  /* 0x00000017ff147819 */ /* 0x000fe4000001160d */
[----:B------:R-:W-:Y:S02]  /*0b60*/  LOP3.LUT R11, R11, 0xff, RZ, 0xc0, !PT ;  /* 0x000000ff0b0b7812 */ /* 0x000fe400078ec0ff */
[----:B------:R-:W-:Y:S02]  /*0b70*/  LOP3.LUT R20, R20, 0xff, RZ, 0xc0, !PT ;  /* 0x000000ff14147812 */ /* 0x000fe400078ec0ff */
[----:B------:R-:W-:Y:S02]  /*0b80*/  IADD3 R26, PT, PT, R11, -0x1, RZ ;  /* 0xffffffff0b1a7810 */ /* 0x000fe40007ffe0ff */
[----:B------:R-:W-:-:S02]  /*0b90*/  IADD3 R21, PT, PT, R20, -0x1, RZ ;  /* 0xffffffff14157810 */ /* 0x000fc40007ffe0ff */
        /* <DEDUP_REMOVED lines=23> */
[----:B------:R-:W-:Y:S01]  /*0d10*/  @!P0 FFMA R13, R13, 1.84467440737095516160e+19, RZ ;  /* 0x5f8000000d0d8823 */ /* 0x000fe200000000ff */
[----:B------:R-:W-:Y:S01]  /*0d20*/  @!P0 MOV R19, 0xffffffc0 ;  /* 0xffffffc000138802 */ /* 0x000fe20000000f00 */
[----:B------:R-:W-:-:S03]  /*0d30*/  @!P1 FFMA R10, R10, 1.84467440737095516160e+19, RZ ;  /* 0x5f8000000a0a9823 */ /* 0x000fc600000000ff */
[----:B------:R-:W-:-:S07]  /*0d40*/  @!P1 IADD3 R19, PT, PT, R19, 0x40, RZ ;  /* 0x0000004013139810 */ /* 0x000fce0007ffe0ff */
.L_x_48:
[----:B------:R-:W-:Y:S01]  /*0d50*/  LEA R21, R11, 0xc0800000, 0x17 ;  /* 0xc08000000b157811 */ /* 0x000fe200078eb8ff */
[----:B------:R-:W-:Y:S01]  /*0d60*/  BSSY.RECONVERGENT B2, `(.L_x_53) ;  /* 0x0000036000027945 */ /* 0x000fe20003800200 */
[----:B------:R-:W-:Y:S02]  /*0d70*/  IADD3 R26, PT, PT, R20, -0x7f, RZ ;  /* 0xffffff81141a7810 */ /* 0x000fe40007ffe0ff */
[----:B------:R-:W-:-:S03]  /*0d80*/  IADD3 R27, PT, PT, -R21, R10, RZ ;  /* 0x0000000a151b7210 */ /* 0x000fc60007ffe1ff */
[C---:B------:R-:W-:Y:S01]  /*0d90*/  IMAD R10, R26.reuse, -0x800000, R13 ;  /* 0xff8000001a0a7824 */ /* 0x040fe200078e020d */
[----:B------:R-:W0:Y:S01]  /*0da0*/  MUFU.RCP R28, R27 ;  /* 0x0000001b001c7308 */ /* 0x000e220000001000 */
[----:B------:R-:W-:Y:S01]  /*0db0*/  FADD.FTZ R21, -R27, -RZ ;  /* 0x800000ff1b157221 */ /* 0x000fe20000010100 */
[----:B------:R-:W-:-:S04]  /*0dc0*/  IADD3 R26, PT, PT, R26, 0x7f, -R11 ;  /* 0x0000007f1a1a7810 */ /* 0x000fc80007ffe80b */
[----:B------:R-:W-:Y:S01]  /*0dd0*/  IADD3 R26, PT, PT, R26, R19, RZ ;  /* 0x000000131a1a7210 */ /* 0x000fe20007ffe0ff */
[----:B0-----:R-:W-:-:S04]  /*0de0*/  FFMA R29, R28, R21, 1 ;  /* 0x3f8000001c1d7423 */ /* 0x001fc80000000015 */
        /* <DEDUP_REMOVED lines=8> */
[----:B------:R-:W-:-:S04]  /*0e70*/  IADD3 R11, PT, PT, R11, R26, RZ ;  /* 0x0000001a0b0b7210 */ /* 0x000fc80007ffe0ff */
        /* <DEDUP_REMOVED lines=11> */
[C---:B------:R-:W-:Y:S02]  /*0f30*/  ISETP.NE.AND P2, PT, R11.reuse, RZ, PT ;  /* 0x000000ff0b00720c */ /* 0x040fe40003f45270 */
[----:B------:R-:W-:Y:S02]  /*0f40*/  ISETP.NE.AND P1, PT, R11, RZ, PT ;  /* 0x000000ff0b00720c */ /* 0x000fe40003f25270 */
[----:B------:R-:W-:Y:S01]  /*0f50*/  LOP3.LUT R26, R19, 0x7fffff, RZ, 0xc0, !PT ;  /* 0x007fffff131a7812 */ /* 0x000fe200078ec0ff */
[CCC-:B------:R-:W-:Y:S01]  /*0f60*/  FFMA.RP R19, R13.reuse, R21.reuse, R20.reuse ;  /* 0x000000150d137223 */ /* 0x1c0fe20000008014 */
[----:B------:R-:W-:Y:S01]  /*0f70*/  FFMA.RM R20, R13, R21, R20 ;  /* 0x000000150d147223 */ /* 0x000fe20000004014 */
[----:B------:R-:W-:Y:S02]  /*0f80*/  IADD3 R13, PT, PT, R11, 0x20, RZ ;  /* 0x000000200b0d7810 */ /* 0x000fe40007ffe0ff */
[----:B------:R-:W-:-:S02]  /*0f90*/  LOP3.LUT R26, R26, 0x800000, RZ, 0xfc, !PT ;  /* 0x008000001a1a7812 */ /* 0x000fc400078efcff */
[----:B------:R-:W-:Y:S02]  /*0fa0*/  IADD3 R11, PT, PT, -R11, RZ, RZ ;  /* 0x000000ff0b0b7210 */ /* 0x000fe40007ffe1ff */
[----:B------:R-:W-:Y:S02]  /*0fb0*/  SHF.L.U32 R13, R26, R13, RZ ;  /* 0x0000000d1a0d7219 */ /* 0x000fe400000006ff */
[----:B------:R-:W-:Y:S02]  /*0fc0*/  FSETP.NEU.FTZ.AND P0, PT, R19, R20, PT ;  /* 0x000000141300720b */ /* 0x000fe40003f1d000 */
[----:B------:R-:W-:Y:S02]  /*0fd0*/  SEL R11, R11, RZ, P2 ;  /* 0x000000ff0b0b7207 */ /* 0x000fe40001000000 */
[----:B------:R-:W-:Y:S02]  /*0fe0*/  ISETP.NE.AND P1, PT, R13, RZ, P1 ;  /* 0x000000ff0d00720c */ /* 0x000fe40000f25270 */
[----:B------:R-:W-:-:S02]  /*0ff0*/  SHF.R.U32.HI R11, RZ, R11, R26 ;  /* 0x0000000bff0b7219 */ /* 0x000fc4000001161a */
[----:B------:R-:W-:Y:S02]  /*1000*/  PLOP3.LUT P0, PT, P0, P1, PT, 0xf8, 0x8f ;  /* 0x00000000008f781c */ /* 0x000fe40000703f70 */
[----:B------:R-:W-:Y:S02]  /*1010*/  SHF.R.U32.HI R20, RZ, 0x1, R11 ;  /* 0x00000001ff147819 */ /* 0x000fe4000001160b */
[----:B------:R-:W-:-:S04]  /*1020*/  SEL R13, RZ, 0x1, !P0 ;  /* 0x00000001ff0d7807 */ /* 0x000fc80004000000 */
[----:B------:R-:W-:-:S04]  /*1030*/  LOP3.LUT R26, R13, 0x1, R20, 0xf8, !PT ;  /* 0x000000010d1a7812 */ /* 0x000fc800078ef814 */
[----:B------:R-:W-:-:S04]  /*1040*/  LOP3.LUT R11, R26, R11, RZ, 0xc0, !PT ;  /* 0x0000000b1a0b7212 */ /* 0x000fc800078ec0ff */
[----:B------:R-:W-:-:S04]  /*1050*/  IADD3 R11, PT, PT, R20, R11, RZ ;  /* 0x0000000b140b7210 */ /* 0x000fc80007ffe0ff */
[----:B------:R-:W-:Y:S01]  /*1060*/  LOP3.LUT R10, R11, R10, RZ, 0xfc, !PT ;  /* 0x0000000a0b0a7212 */ /* 0x000fe200078efcff */
[----:B------:R-:W-:Y:S06]  /*1070*/  BRA `(.L_x_56) ;  /* 0x0000000000107947 */ /* 0x000fec0003800000 */
.L_x_55:
[----:B------:R-:W-:-:S04]  /*1080*/  LOP3.LUT R10, R10, 0x80000000, RZ, 0xc0, !PT ;  /* 0x800000000a0a7812 */ /* 0x000fc800078ec0ff */
[----:B------:R-:W-:Y:S01]  /*1090*/  LOP3.LUT R10, R10, 0x7f800000, RZ, 0xfc, !PT ;  /* 0x7f8000000a0a7812 */ /* 0x000fe200078efcff */
[----:B------:R-:W-:Y:S06]  /*10a0*/  BRA `(.L_x_56) ;  /* 0x0000000000047947 */ /* 0x000fec0003800000 */
.L_x_54:
[----:B------:R-:W-:-:S07]  /*10b0*/  LEA R10, R26, R10, 0x17 ;  /* 0x0000000a1a0a7211 */ /* 0x000fce00078eb8ff */
.L_x_56:
[----:B------:R-:W-:Y:S05]  /*10c0*/  BSYNC.RECONVERGENT B2 ;  /* 0x0000000000027941 */ /* 0x000fea0003800200 */
.L_x_53:
[----:B------:R-:W-:Y:S05]  /*10d0*/  BRA `(.L_x_57) ;  /* 0x0000000000207947 */ /* 0x000fea0003800000 */
.L_x_52:
[----:B------:R-:W-:-:S04]  /*10e0*/  LOP3.LUT R10, R10, 0x80000000, R13, 0x48, !PT ;  /* 0x800000000a0a7812 */ /* 0x000fc800078e480d */
[----:B------:R-:W-:Y:S01]  /*10f0*/  LOP3.LUT R10, R10, 0x7f800000, RZ, 0xfc, !PT ;  /* 0x7f8000000a0a7812 */ /* 0x000fe200078efcff */
[----:B------:R-:W-:Y:S06]  /*1100*/  BRA `(.L_x_57) ;  /* 0x0000000000147947 */ /* 0x000fec0003800000 */
.L_x_51:
[----:B------:R-:W-:Y:S01]  /*1110*/  LOP3.LUT R10, R10, 0x80000000, R13, 0x48, !PT ;  /* 0x800000000a0a7812 */ /* 0x000fe200078e480d */
[----:B------:R-:W-:Y:S06]  /*1120*/  BRA `(.L_x_57) ;  /* 0x00000000000c7947 */ /* 0x000fec0003800000 */
.L_x_50:
[----:B------:R-:W0:Y:S01]  /*1130*/  MUFU.RSQ R10, -QNAN ;  /* 0xffc00000000a7908 */ /* 0x000e220000001400 */
[----:B------:R-:W-:Y:S05]  /*1140*/  BRA `(.L_x_57) ;  /* 0x0000000000047947 */ /* 0x000fea0003800000 */
.L_x_49:
[----:B------:R-:W-:-:S07]  /*1150*/  FADD.FTZ R10, R13, R10 ;  /* 0x0000000a0d0a7221 */ /* 0x000fce0000010000 */
.L_x_57:
[----:B------:R-:W-:Y:S05]  /*1160*/  BSYNC.RECONVERGENT B1 ;  /* 0x0000000000017941 */ /* 0x000fea0003800200 */
.L_x_47:
[----:B------:R-:W-:Y:S01]  /*1170*/  HFMA2 R11, -RZ, RZ, 0, 0 ;  /* 0x00000000ff0b7431 */ /* 0x000fe200000001ff */
[----:B0-----:R-:W-:Y:S02]  /*1180*/  MOV R13, R10 ;  /* 0x0000000a000d7202 */ /* 0x001fe40000000f00 */
[----:B------:R-:W-:-:S04]  /*1190*/  MOV R10, R17 ;  /* 0x00000011000a7202 */ /* 0x000fc80000000f00 */
[----:B------:R-:W-:Y:S05]  /*11a0*/  RET.REL.NODEC R10 `(_Z21crosslink_mesh_derivsPK6float2S1_PS_S2_PK5uint3S5_iPK6float3S8_ffPf) ;  /* 0xffffffec0a947950 */ /* 0x000fea0003c3ffff */
.L_x_58:
        /* <DEDUP_REMOVED lines=13> */
.L_x_63:


//--------------------- .nv.shared.reserved.0     --------------------------
	.section	.nv.shared.reserved.0,"aw",@nobits
	.weak		__nv_reservedSMEM_offset_0_alias
	.size		__nv_reservedSMEM_offset_0_alias, 0, 64
	.other		__nv_reservedSMEM_offset_0_alias,@"STO_CUDA_RESERVED_SHARED STV_DEFAULT"
__nv_reservedSMEM_offset_0_alias:
	.zero		0
	.zero		64


//--------------------- .nv.constant0._Z30update_mesh_and_momentum_gradsP6float2iPKS_S0_ff --------------------------
	.section	.nv.constant0._Z30update_mesh_and_momentum_gradsP6float2iPKS_S0_ff,"a",@progbits
	.sectionflags	@""
	.align	4
.nv.constant0._Z30update_mesh_and_momentum_gradsP6float2iPKS_S0_ff:
	.zero		936


//--------------------- .nv.constant0._Z16area_mesh_derivsPK6float2PS_PK5uint3iPKffPf --------------------------
	.section	.nv.constant0._Z16area_mesh_derivsPK6float2PS_PK5uint3iPKffPf,"a",@progbits
	.sectionflags	@""
	.align	4
.nv.constant0._Z16area_mesh_derivsPK6float2PS_PK5uint3iPKffPf:
	.zero		952


//--------------------- .nv.constant0._Z20internal_mesh_derivsPK6float2PS_PK5uint2iPKfffPf --------------------------
	.section	.nv.constant0._Z20internal_mesh_derivsPK6float2PS_PK5uint2iPKfffPf,"a",@progbits
	.sectionflags	@""
	.align	4
.nv.constant0._Z20internal_mesh_derivsPK6float2PS_PK5uint2iPKfffPf:
	.zero		952


//--------------------- .nv.constant0._Z21crosslink_mesh_derivsPK6float2S1_PS_S2_PK5uint3S5_iPK6float3S8_ffPf --------------------------
	.section	.nv.constant0._Z21crosslink_mesh_derivsPK6float2S1_PS_S2_PK5uint3S5_iPK6float3S8_ffPf,"a",@progbits
	.sectionflags	@""
	.align	4
.nv.constant0._Z21crosslink_mesh_derivsPK6float2S1_PS_S2_PK5uint3S5_iPK6float3S8_ffPf:
	.zero		984


//--------------------- SYMBOLS --------------------------

	.type		.nv.reservedSmem.offset0,@object
	.size		.nv.reservedSmem.offset0,0x4
